// auto-generated by cutlass_sweep.gemm — config: {"arch": "sm_90", "cluster_m": 1, "cluster_n": 1, "dtype": "fp32", "dtype_b": "fp32", "layout": "nt", "stages": 6, "tile_k": 64, "tile_m": 128, "tile_n": 128}
#include "cutlass/cutlass.h"
#include "cutlass/gemm/collective/collective_builder.hpp"
#include "cutlass/gemm/device/gemm_universal_adapter.h"
#include "cutlass/gemm/kernel/gemm_universal.hpp"
#include "cutlass/epilogue/collective/collective_builder.hpp"

using ElemA = float;
using ElemB = float;
using ElemCD = float;
using Acc  = float;
using TileShape    = cute::Shape<cute::_128, cute::_128, cute::_64>;
using ClusterShape = cute::Shape<cute::_1, cute::_1, cute::_1>;

using CollectiveEpilogue = typename cutlass::epilogue::collective::CollectiveBuilder<
    cutlass::arch::Sm90, cutlass::arch::OpClassTensorOp,
    TileShape, ClusterShape,
    cutlass::epilogue::collective::EpilogueTileAuto,
    Acc, Acc,
    ElemCD, cutlass::layout::RowMajor, 128 / cutlass::sizeof_bits<ElemCD>::value,
    ElemCD, cutlass::layout::RowMajor, 128 / cutlass::sizeof_bits<ElemCD>::value,
    cutlass::epilogue::collective::EpilogueScheduleAuto
  >::CollectiveOp;

using CollectiveMainloop = typename cutlass::gemm::collective::CollectiveBuilder<
    cutlass::arch::Sm90, cutlass::arch::OpClassTensorOp,
    ElemA, cutlass::layout::RowMajor, 128 / cutlass::sizeof_bits<ElemA>::value,
    ElemB, cutlass::layout::ColumnMajor, 128 / cutlass::sizeof_bits<ElemB>::value,
    Acc,
    TileShape, ClusterShape,
    cutlass::gemm::collective::StageCount<6>,
    cutlass::gemm::collective::KernelScheduleAuto
  >::CollectiveOp;

using GemmKernel = cutlass::gemm::kernel::GemmUniversal<
    cute::Shape<int,int,int,int>,
    CollectiveMainloop,
    CollectiveEpilogue
>;
using Gemm = cutlass::gemm::device::GemmUniversalAdapter<GemmKernel>;

// Force the device kernel symbol into the cubin without needing a host main.
auto* _anchor = &cutlass::device_kernel<GemmKernel>;


// ===== COMPILED SASS (sm_90a) =====

	.target	sm_90a

	.elftype	@"ET_EXEC"


//--------------------- .note.nv.tkinfo           --------------------------
	.section	.note.nv.tkinfo,"",@"SHT_NOTE"
	.sectionflags	@"SHF_NOTE_NV_TKINFO"
	.tkinfo
        /*0018*/ 	.word	0x00000002
        /*0030*/ 	.string	""
        /*0030*/ 	.string	"ptxas"
        /*0030*/ 	.string	"Cuda compilation tools, release 13.0, V13.0.88"
        /*0030*/ 	.string	"Build cuda_13.0.r13.0/compiler.36424714_0"
        /*0030*/ 	.string	"-arch sm_90a -m 64 "



//--------------------- .note.nv.cuinfo           --------------------------
	.section	.note.nv.cuinfo,"",@"SHT_NOTE"
	.sectionflags	@"SHF_NOTE_NV_CUINFO"
        /*0018*/ 	.short	0x0002
        /*001a*/ 	.short	0x005a
        /*001c*/ 	.short	0x0082
	.zero		2


//--------------------- .nv.info                  --------------------------
	.section	.nv.info,"",@"SHT_CUDA_INFO"
	.align	4


	//----- nvinfo : EIATTR_REGCOUNT
	.align		4
        /*0000*/ 	.byte	0x04, 0x2f
        /*0002*/ 	.short	(.L_15 - .L_14)
	.align		4
.L_14:
        /*0004*/ 	.word	index@(_ZN7cutlass13device_kernelINS_4gemm6kernel13GemmUniversalIN4cute5tupleIJiiiiEEENS1_10collective13CollectiveMmaINS1_34MainloopSm90TmaGmmaWarpSpecializedILi6ENS5_IJNS4_1CILi1EEESB_SB_EEENS1_35KernelTmaWarpSpecializedCooperativeEEENS5_IJNSA_ILi128EEESF_NSA_ILi64EEEEEEfNS5_IJlSB_lEEEfSI_NS4_8TiledMMAINS4_8MMA_AtomIJNS4_4SM904GMMA30MMA_64x128x8_F32TF32TF32_SS_TNILNSM_7ScaleInE1ELSO_1EEEEEENS4_6LayoutINS5_IJNSA_ILi2EEESB_SB_EEENS5_IJSB_NSA_ILi0EEESU_EEEEENS5_IJNS4_10UnderscoreESX_SX_EEEEENS4_13SM90_TMA_LOADENS4_14ComposedLayoutINS4_7SwizzleILi3ELi4ELi3EEENS4_18smem_ptr_flag_bitsILi32EEENSR_INS5_IJNSA_ILi8EEENSA_ILi32EEEEEENS5_IJS17_SB_EEEEEEEvNS4_8identityES10_S1B_vS1C_EENS_8epilogue10collective6detail29Sm90TmaWarpSpecializedAdapterINS1F_15DefaultEpilogueIfSI_SI_NS1E_6thread17LinearCombinationIfLi1EffLNS1J_9ScaleType4KindE0ELNS_15FloatRoundStyleE2EfEENS1_15EpilogueDefaultEEEEEvvEEEEvNT_6ParamsE)
        /*0008*/ 	.word	0x000000a8


	//----- nvinfo : EIATTR_FRAME_SIZE
	.align		4
.L_15:
        /*000c*/ 	.byte	0x04, 0x11
        /*000e*/ 	.short	(.L_17 - .L_16)
	.align		4
.L_16:
        /*0010*/ 	.word	index@(_ZN7cutlass13device_kernelINS_4gemm6kernel13GemmUniversalIN4cute5tupleIJiiiiEEENS1_10collective13CollectiveMmaINS1_34MainloopSm90TmaGmmaWarpSpecializedILi6ENS5_IJNS4_1CILi1EEESB_SB_EEENS1_35KernelTmaWarpSpecializedCooperativeEEENS5_IJNSA_ILi128EEESF_NSA_ILi64EEEEEEfNS5_IJlSB_lEEEfSI_NS4_8TiledMMAINS4_8MMA_AtomIJNS4_4SM904GMMA30MMA_64x128x8_F32TF32TF32_SS_TNILNSM_7ScaleInE1ELSO_1EEEEEENS4_6LayoutINS5_IJNSA_ILi2EEESB_SB_EEENS5_IJSB_NSA_ILi0EEESU_EEEEENS5_IJNS4_10UnderscoreESX_SX_EEEEENS4_13SM90_TMA_LOADENS4_14ComposedLayoutINS4_7SwizzleILi3ELi4ELi3EEENS4_18smem_ptr_flag_bitsILi32EEENSR_INS5_IJNSA_ILi8EEENSA_ILi32EEEEEENS5_IJS17_SB_EEEEEEEvNS4_8identityES10_S1B_vS1C_EENS_8epilogue10collective6detail29Sm90TmaWarpSpecializedAdapterINS1F_15DefaultEpilogueIfSI_SI_NS1E_6thread17LinearCombinationIfLi1EffLNS1J_9ScaleType4KindE0ELNS_15FloatRoundStyleE2EfEENS1_15EpilogueDefaultEEEEEvvEEEEvNT_6ParamsE)
        /*0014*/ 	.word	0x00000000


	//----- nvinfo : EIATTR_MIN_STACK_SIZE
	.align		4
.L_17:
        /*0018*/ 	.byte	0x04, 0x12
        /*001a*/ 	.short	(.L_19 - .L_18)
	.align		4
.L_18:
        /*001c*/ 	.word	index@(_ZN7cutlass13device_kernelINS_4gemm6kernel13GemmUniversalIN4cute5tupleIJiiiiEEENS1_10collective13CollectiveMmaINS1_34MainloopSm90TmaGmmaWarpSpecializedILi6ENS5_IJNS4_1CILi1EEESB_SB_EEENS1_35KernelTmaWarpSpecializedCooperativeEEENS5_IJNSA_ILi128EEESF_NSA_ILi64EEEEEEfNS5_IJlSB_lEEEfSI_NS4_8TiledMMAINS4_8MMA_AtomIJNS4_4SM904GMMA30MMA_64x128x8_F32TF32TF32_SS_TNILNSM_7ScaleInE1ELSO_1EEEEEENS4_6LayoutINS5_IJNSA_ILi2EEESB_SB_EEENS5_IJSB_NSA_ILi0EEESU_EEEEENS5_IJNS4_10UnderscoreESX_SX_EEEEENS4_13SM90_TMA_LOADENS4_14ComposedLayoutINS4_7SwizzleILi3ELi4ELi3EEENS4_18smem_ptr_flag_bitsILi32EEENSR_INS5_IJNSA_ILi8EEENSA_ILi32EEEEEENS5_IJS17_SB_EEEEEEEvNS4_8identityES10_S1B_vS1C_EENS_8epilogue10collective6detail29Sm90TmaWarpSpecializedAdapterINS1F_15DefaultEpilogueIfSI_SI_NS1E_6thread17LinearCombinationIfLi1EffLNS1J_9ScaleType4KindE0ELNS_15FloatRoundStyleE2EfEENS1_15EpilogueDefaultEEEEEvvEEEEvNT_6ParamsE)
        /*0020*/ 	.word	0x00000000
.L_19:


//--------------------- .nv.compat                --------------------------
	.section	.nv.compat,"",@"SHT_CUDA_COMPAT_INFO"
	.align	4
        /*0000*/ 	.byte	0x02, 0x09, 0x01, 0x00, 0x02, 0x02, 0x04, 0x00, 0x02, 0x05, 0x05, 0x00, 0x03, 0x07, 0x01, 0x01
        /*0010*/ 	.byte	0x02, 0x03, 0x01, 0x00, 0x02, 0x06, 0x01, 0x00, 0x04, 0x0b, 0x08, 0x00, 0x00, 0x00, 0x00, 0x00
        /*0020*/ 	.byte	0x00, 0x00, 0x00, 0x00


//--------------------- .nv.info._ZN7cutlass13device_kernelINS_4gemm6kernel13GemmUniversalIN4cute5tupleIJiiiiEEENS1_10collective13CollectiveMmaINS1_34MainloopSm90TmaGmmaWarpSpecializedILi6ENS5_IJNS4_1CILi1EEESB_SB_EEENS1_35KernelTmaWarpSpecializedCooperativeEEENS5_IJNSA_ILi128EEESF_NSA_ILi64EEEEEEfNS5_IJlSB_lEEEfSI_NS4_8TiledMMAINS4_8MMA_AtomIJNS4_4SM904GMMA30MMA_64x128x8_F32TF32TF32_SS_TNILNSM_7ScaleInE1ELSO_1EEEEEENS4_6LayoutINS5_IJNSA_ILi2EEESB_SB_EEENS5_IJSB_NSA_ILi0EEESU_EEEEENS5_IJNS4_10UnderscoreESX_SX_EEEEENS4_13SM90_TMA_LOADENS4_14ComposedLayoutINS4_7SwizzleILi3ELi4ELi3EEENS4_18smem_ptr_flag_bitsILi32EEENSR_INS5_IJNSA_ILi8EEENSA_ILi32EEEEEENS5_IJS17_SB_EEEEEEEvNS4_8identityES10_S1B_vS1C_EENS_8epilogue10collective6detail29Sm90TmaWarpSpecializedAdapterINS1F_15DefaultEpilogueIfSI_SI_NS1E_6thread17LinearCombinationIfLi1EffLNS1J_9ScaleType4KindE0ELNS_15FloatRoundStyleE2EfEENS1_15EpilogueDefaultEEEEEvvEEEEvNT_6ParamsE --------------------------
	.section	.nv.info._ZN7cutlass13device_kernelINS_4gemm6kernel13GemmUniversalIN4cute5tupleIJiiiiEEENS1_10collective13CollectiveMmaINS1_34MainloopSm90TmaGmmaWarpSpecializedILi6ENS5_IJNS4_1CILi1EEESB_SB_EEENS1_35KernelTmaWarpSpecializedCooperativeEEENS5_IJNSA_ILi128EEESF_NSA_ILi64EEEEEEfNS5_IJlSB_lEEEfSI_NS4_8TiledMMAINS4_8MMA_AtomIJNS4_4SM904GMMA30MMA_64x128x8_F32TF32TF32_SS_TNILNSM_7ScaleInE1ELSO_1EEEEEENS4_6LayoutINS5_IJNSA_ILi2EEESB_SB_EEENS5_IJSB_NSA_ILi0EEESU_EEEEENS5_IJNS4_10UnderscoreESX_SX_EEEEENS4_13SM90_TMA_LOADENS4_14ComposedLayoutINS4_7SwizzleILi3ELi4ELi3EEENS4_18smem_ptr_flag_bitsILi32EEENSR_INS5_IJNSA_ILi8EEENSA_ILi32EEEEEENS5_IJS17_SB_EEEEEEEvNS4_8identityES10_S1B_vS1C_EENS_8epilogue10collective6detail29Sm90TmaWarpSpecializedAdapterINS1F_15DefaultEpilogueIfSI_SI_NS1E_6thread17LinearCombinationIfLi1EffLNS1J_9ScaleType4KindE0ELNS_15FloatRoundStyleE2EfEENS1_15EpilogueDefaultEEEEEvvEEEEvNT_6ParamsE,"",@"SHT_CUDA_INFO"
	.sectionflags	@""
	.align	4


	//----- nvinfo : EIATTR_CUDA_API_VERSION
	.align		4
        /*0000*/ 	.byte	0x04, 0x37
        /*0002*/ 	.short	(.L_21 - .L_20)
.L_20:
        /*0004*/ 	.word	0x00000082


	//----- nvinfo : EIATTR_KPARAM_INFO
	.align		4
.L_21:
        /*0008*/ 	.byte	0x04, 0x17
        /*000a*/ 	.short	(.L_23 - .L_22)
.L_22:
        /*000c*/ 	.word	0x00000000
        /*0010*/ 	.short	0x0000
        /*0012*/ 	.short	0x0070
        /*0014*/ 	.byte	0x00, 0xf0, 0x01, 0x10


	//----- nvinfo : EIATTR_SPARSE_MMA_MASK
	.align		4
.L_23:
        /*0018*/ 	.byte	0x03, 0x50
        /*001a*/ 	.short	0x0000


	//----- nvinfo : EIATTR_MAXREG_COUNT
	.align		4
        /*001c*/ 	.byte	0x03, 0x1b
        /*001e*/ 	.short	0x00a8


	//----- nvinfo : EIATTR_NUM_BARRIERS
	.align		4
        /*0020*/ 	.byte	0x02, 0x4c
        /*0022*/ 	.byte	0x01
	.zero		1


	//----- nvinfo : EIATTR_EXTERNS
	.align		4
        /*0024*/ 	.byte	0x04, 0x0f
        /*0026*/ 	.short	(.L_25 - .L_24)


	//   ....[0]....
	.align		4
.L_24:
        /*0028*/ 	.word	index@(__assertfail)


	//----- nvinfo : EIATTR_MERCURY_ISA_VERSION
	.align		4
.L_25:
        /*002c*/ 	.byte	0x03, 0x5f
        /*002e*/ 	.short	0x0101


	//----- nvinfo : EIATTR_INT_WARP_WIDE_INSTR_OFFSETS
	.align		4
        /*0030*/ 	.byte	0x04, 0x31
        /*0032*/ 	.short	(.L_27 - .L_26)


	//   ....[0]....
.L_26:
        /*0034*/ 	.word	0x00000430


	//   ....[1]....
        /*0038*/ 	.word	0x00000440


	//   ....[2]....
        /*003c*/ 	.word	0x00000500


	//----- nvinfo : EIATTR_COOP_GROUP_MASK_REGIDS
	.align		4
.L_27:
        /*0040*/ 	.byte	0x04, 0x29
        /*0042*/ 	.short	(.L_29 - .L_28)


	//   ....[0]....
.L_28:
        /*0044*/ 	.word	0xffffffff


	//   ....[1]....
        /*0048*/ 	.word	0xffffffff


	//   ....[2]....
        /*004c*/ 	.word	0xffffffff


	//   ....[3]....
        /*0050*/ 	.word	0xffffffff


	//   ....[4]....
        /*0054*/ 	.word	0xffffffff


	//----- nvinfo : EIATTR_COOP_GROUP_INSTR_OFFSETS
	.align		4
.L_29:
        /*0058*/ 	.byte	0x04, 0x28
        /*005a*/ 	.short	(.L_31 - .L_30)


	//   ....[0]....
.L_30:
        /*005c*/ 	.word	0x00000060


	//   ....[1]....
        /*0060*/ 	.word	0x00000070


	//   ....[2]....
        /*0064*/ 	.word	0x00000130


	//   ....[3]....
        /*0068*/ 	.word	0x00000300


	//   ....[4]....
        /*006c*/ 	.word	0x00001200


	//----- nvinfo : EIATTR_REG_RECONFIG
	.align		4
.L_31:
        /*0070*/ 	.byte	0x01, 0x54
	.zero		2


	//----- nvinfo : EIATTR_SYSCALL_OFFSETS
	.align		4
        /*0074*/ 	.byte	0x04, 0x46
        /*0076*/ 	.short	(.L_33 - .L_32)


	//   ....[0]....
.L_32:
        /*0078*/ 	.word	0x000013f0


	//----- nvinfo : EIATTR_MBARRIER_INSTR_OFFSETS
	.align		4
.L_33:
        /*007c*/ 	.byte	0x04, 0x39
        /*007e*/ 	.short	(.L_35 - .L_34)


	//   ....[0]....
.L_34:
        /*0080*/ 	.word	0x00000230
        /*0084*/ 	.word	0x000000ff
        /*0088*/ 	.word	0x00000000
        /*008c*/ 	.short	0x0100
        /*008e*/ 	.byte	0x08
	.zero		1


	//   ....[1]....
        /*0090*/ 	.word	0x00000240
        /*0094*/ 	.word	0x000000ff
        /*0098*/ 	.word	0x00000030
        /*009c*/ 	.short	0x0100
        /*009e*/ 	.byte	0x08
	.zero		1


	//   ....[2]....
        /*00a0*/ 	.word	0x00000250
        /*00a4*/ 	.word	0x000000ff
        /*00a8*/ 	.word	0x00000008
        /*00ac*/ 	.short	0x0100
        /*00ae*/ 	.byte	0x08
	.zero		1


	//   ....[3]....
        /*00b0*/ 	.word	0x00000260
        /*00b4*/ 	.word	0x000000ff
        /*00b8*/ 	.word	0x00000038
        /*00bc*/ 	.short	0x0100
        /*00be*/ 	.byte	0x08
	.zero		1


	//   ....[4]....
        /*00c0*/ 	.word	0x00000270
        /*00c4*/ 	.word	0x000000ff
        /*00c8*/ 	.word	0x00000010
        /*00cc*/ 	.short	0x0100
        /*00ce*/ 	.byte	0x08
	.zero		1


	//   ....[5]....
        /*00d0*/ 	.word	0x00000280
        /*00d4*/ 	.word	0x000000ff
        /*00d8*/ 	.word	0x00000040
        /*00dc*/ 	.short	0x0100
        /*00de*/ 	.byte	0x08
	.zero		1


	//   ....[6]....
        /*00e0*/ 	.word	0x00000290
        /*00e4*/ 	.word	0x000000ff
        /*00e8*/ 	.word	0x00000018
        /*00ec*/ 	.short	0x0100
        /*00ee*/ 	.byte	0x08
	.zero		1


	//   ....[7]....
        /*00f0*/ 	.word	0x000002a0
        /*00f4*/ 	.word	0x000000ff
        /*00f8*/ 	.word	0x00000048
        /*00fc*/ 	.short	0x0100
        /*00fe*/ 	.byte	0x08
	.zero		1


	//   ....[8]....
        /*0100*/ 	.word	0x000002b0
        /*0104*/ 	.word	0x000000ff
        /*0108*/ 	.word	0x00000020
        /*010c*/ 	.short	0x0100
        /*010e*/ 	.byte	0x08
	.zero		1


	//   ....[9]....
        /*0110*/ 	.word	0x000002c0
        /*0114*/ 	.word	0x000000ff
        /*0118*/ 	.word	0x00000050
        /*011c*/ 	.short	0x0100
        /*011e*/ 	.byte	0x08
	.zero		1


	//   ....[10]....
        /*0120*/ 	.word	0x000002d0
        /*0124*/ 	.word	0x000000ff
        /*0128*/ 	.word	0x00000028
        /*012c*/ 	.short	0x0100
        /*012e*/ 	.byte	0x08
	.zero		1


	//   ....[11]....
        /*0130*/ 	.word	0x000002e0
        /*0134*/ 	.word	0x000000ff
        /*0138*/ 	.word	0x00000058
        /*013c*/ 	.short	0x0100
        /*013e*/ 	.byte	0x08
	.zero		1


	//   ....[12]....
        /*0140*/ 	.word	0x00000580
        /*0144*/ 	.word	0x000000ff
        /*0148*/ 	.word	0x00000070
        /*014c*/ 	.short	0x0100
        /*014e*/ 	.byte	0x08
	.zero		1


	//   ....[13]....
        /*0150*/ 	.word	0x00000600
        /*0154*/ 	.word	0x000000ff
        /*0158*/ 	.word	0x00000078
        /*015c*/ 	.short	0x0100
        /*015e*/ 	.byte	0x08
	.zero		1


	//   ....[14]....
        /*0160*/ 	.word	0x00001470
        /*0164*/ 	.word	0x00000003
        /*0168*/ 	.word	0x00000000
        /*016c*/ 	.short	0x010a
        /*016e*/ 	.byte	0x3f
	.zero		1


	//   ....[15]....
        /*0170*/ 	.word	0x000014d0
        /*0174*/ 	.word	0x00000003
        /*0178*/ 	.word	0x00000000
        /*017c*/ 	.short	0x010a
        /*017e*/ 	.byte	0x3f
	.zero		1


	//   ....[16]....
        /*0180*/ 	.word	0x000019e0
        /*0184*/ 	.word	0x000000ff
        /*0188*/ 	.word	0x00000000
        /*018c*/ 	.short	0x010a
        /*018e*/ 	.byte	0x08
	.zero		1


	//   ....[17]....
        /*0190*/ 	.word	0x00001a20
        /*0194*/ 	.word	0x000000ff
        /*0198*/ 	.word	0x00000000
        /*019c*/ 	.short	0x010a
        /*019e*/ 	.byte	0x08
	.zero		1


	//   ....[18]....
        /*01a0*/ 	.word	0x00001e40
        /*01a4*/ 	.word	0x000000ff
        /*01a8*/ 	.word	0x00000000
        /*01ac*/ 	.short	0x0101
        /*01ae*/ 	.byte	0x07
	.zero		1


	//   ....[19]....
        /*01b0*/ 	.word	0x00002020
        /*01b4*/ 	.word	0x000000ff
        /*01b8*/ 	.word	0x00000000
        /*01bc*/ 	.short	0x0101
        /*01be*/ 	.byte	0x06
	.zero		1


	//   ....[20]....
        /*01c0*/ 	.word	0x00006580
        /*01c4*/ 	.word	0x0000000e
        /*01c8*/ 	.word	0x00000030
        /*01cc*/ 	.short	0x010a
        /*01ce*/ 	.byte	0x3f
	.zero		1


	//   ....[21]....
        /*01d0*/ 	.word	0x000069b0
        /*01d4*/ 	.word	0x00000006
        /*01d8*/ 	.word	0x00000078
        /*01dc*/ 	.short	0x0101
        /*01de*/ 	.byte	0x3f
	.zero		1


	//   ....[22]....
        /*01e0*/ 	.word	0x000070d0
        /*01e4*/ 	.word	0x00000007
        /*01e8*/ 	.word	0x00000000
        /*01ec*/ 	.short	0x010a
        /*01ee*/ 	.byte	0x3f
	.zero		1


	//   ....[23]....
        /*01f0*/ 	.word	0x00007150
        /*01f4*/ 	.word	0x00000009
        /*01f8*/ 	.word	0x00000000
        /*01fc*/ 	.short	0x010a
        /*01fe*/ 	.byte	0x3f
	.zero		1


	//   ....[24]....
        /*0200*/ 	.word	0x000071e0
        /*0204*/ 	.word	0x00000006
        /*0208*/ 	.word	0x00000000
        /*020c*/ 	.short	0x010a
        /*020e*/ 	.byte	0x3f
	.zero		1


	//   ....[25]....
        /*0210*/ 	.word	0x00007270
        /*0214*/ 	.word	0x00000009
        /*0218*/ 	.word	0x00000000
        /*021c*/ 	.short	0x010a
        /*021e*/ 	.byte	0x3f
	.zero		1


	//   ....[26]....
        /*0220*/ 	.word	0x00007300
        /*0224*/ 	.word	0x00000006
        /*0228*/ 	.word	0x00000000
        /*022c*/ 	.short	0x010a
        /*022e*/ 	.byte	0x3f
	.zero		1


	//   ....[27]....
        /*0230*/ 	.word	0x00007390
        /*0234*/ 	.word	0x00000003
        /*0238*/ 	.word	0x00000000
        /*023c*/ 	.short	0x010a
        /*023e*/ 	.byte	0x3f
	.zero		1


	//   ....[28]....
        /*0240*/ 	.word	0x000073f0
        /*0244*/ 	.word	0x00000003
        /*0248*/ 	.word	0x00000000
        /*024c*/ 	.short	0x010a
        /*024e*/ 	.byte	0x3f
	.zero		1


	//   ....[29]....
        /*0250*/ 	.word	0x00007450
        /*0254*/ 	.word	0x00000004
        /*0258*/ 	.word	0x00000000
        /*025c*/ 	.short	0x010a
        /*025e*/ 	.byte	0x3f
	.zero		1


	//   ....[30]....
        /*0260*/ 	.word	0x00007520
        /*0264*/ 	.word	0x0000000e
        /*0268*/ 	.word	0x00000030
        /*026c*/ 	.short	0x010a
        /*026e*/ 	.byte	0x3f
	.zero		1


	//   ....[31]....
        /*0270*/ 	.word	0x000075f0
        /*0274*/ 	.word	0x00000007
        /*0278*/ 	.word	0x00000000
        /*027c*/ 	.short	0x010a
        /*027e*/ 	.byte	0x3f
	.zero		1


	//   ....[32]....
        /*0280*/ 	.word	0x00007640
        /*0284*/ 	.word	0x00000009
        /*0288*/ 	.word	0x00000000
        /*028c*/ 	.short	0x010a
        /*028e*/ 	.byte	0x3f
	.zero		1


	//   ....[33]....
        /*0290*/ 	.word	0x00007690
        /*0294*/ 	.word	0x00000006
        /*0298*/ 	.word	0x00000000
        /*029c*/ 	.short	0x010a
        /*029e*/ 	.byte	0x3f
	.zero		1


	//   ....[34]....
        /*02a0*/ 	.word	0x000076e0
        /*02a4*/ 	.word	0x00000009
        /*02a8*/ 	.word	0x00000000
        /*02ac*/ 	.short	0x010a
        /*02ae*/ 	.byte	0x3f
	.zero		1


	//   ....[35]....
        /*02b0*/ 	.word	0x00007730
        /*02b4*/ 	.word	0x00000006
        /*02b8*/ 	.word	0x00000000
        /*02bc*/ 	.short	0x010a
        /*02be*/ 	.byte	0x3f
	.zero		1


	//----- nvinfo : EIATTR_NUM_MBARRIERS
	.align		4
.L_35:
        /*02c0*/ 	.byte	0x03, 0x38
        /*02c2*/ 	.short	0x000e


	//----- nvinfo : EIATTR_EXIT_INSTR_OFFSETS
	.align		4
        /*02c4*/ 	.byte	0x04, 0x1c
        /*02c6*/ 	.short	(.L_37 - .L_36)


	//   ....[0]....
.L_36:
        /*02c8*/ 	.word	0x000006a0


	//   ....[1]....
        /*02cc*/ 	.word	0x00000f60


	//   ....[2]....
        /*02d0*/ 	.word	0x00005c60


	//   ....[3]....
        /*02d4*/ 	.word	0x00006290


	//   ....[4]....
        /*02d8*/ 	.word	0x000073e0


	//----- nvinfo : EIATTR_MAX_THREADS
	.align		4
.L_37:
        /*02dc*/ 	.byte	0x04, 0x05
        /*02de*/ 	.short	(.L_39 - .L_38)
.L_38:
        /*02e0*/ 	.word	0x00000180
        /*02e4*/ 	.word	0x00000001
        /*02e8*/ 	.word	0x00000001


	//----- nvinfo : EIATTR_CRS_STACK_SIZE
	.align		4
.L_39:
        /*02ec*/ 	.byte	0x04, 0x1e
        /*02ee*/ 	.short	(.L_41 - .L_40)
.L_40:
        /*02f0*/ 	.word	0x00000000


	//----- nvinfo : EIATTR_CBANK_PARAM_SIZE
	.align		4
.L_41:
        /*02f4*/ 	.byte	0x03, 0x19
        /*02f6*/ 	.short	0x0470


	//----- nvinfo : EIATTR_PARAM_CBANK
	.align		4
        /*02f8*/ 	.byte	0x04, 0x0a
        /*02fa*/ 	.short	(.L_43 - .L_42)
	.align		4
.L_42:
        /*02fc*/ 	.word	index@(.nv.constant0._ZN7cutlass13device_kernelINS_4gemm6kernel13GemmUniversalIN4cute5tupleIJiiiiEEENS1_10collective13CollectiveMmaINS1_34MainloopSm90TmaGmmaWarpSpecializedILi6ENS5_IJNS4_1CILi1EEESB_SB_EEENS1_35KernelTmaWarpSpecializedCooperativeEEENS5_IJNSA_ILi128EEESF_NSA_ILi64EEEEEEfNS5_IJlSB_lEEEfSI_NS4_8TiledMMAINS4_8MMA_AtomIJNS4_4SM904GMMA30MMA_64x128x8_F32TF32TF32_SS_TNILNSM_7ScaleInE1ELSO_1EEEEEENS4_6LayoutINS5_IJNSA_ILi2EEESB_SB_EEENS5_IJSB_NSA_ILi0EEESU_EEEEENS5_IJNS4_10UnderscoreESX_SX_EEEEENS4_13SM90_TMA_LOADENS4_14ComposedLayoutINS4_7SwizzleILi3ELi4ELi3EEENS4_18smem_ptr_flag_bitsILi32EEENSR_INS5_IJNSA_ILi8EEENSA_ILi32EEEEEENS5_IJS17_SB_EEEEEEEvNS4_8identityES10_S1B_vS1C_EENS_8epilogue10collective6detail29Sm90TmaWarpSpecializedAdapterINS1F_15DefaultEpilogueIfSI_SI_NS1E_6thread17LinearCombinationIfLi1EffLNS1J_9ScaleType4KindE0ELNS_15FloatRoundStyleE2EfEENS1_15EpilogueDefaultEEEEEvvEEEEvNT_6ParamsE)
        /*0300*/ 	.short	0x0210
        /*0302*/ 	.short	0x0470


	//----- nvinfo : EIATTR_SW_WAR
	.align		4
.L_43:
        /*0304*/ 	.byte	0x04, 0x36
        /*0306*/ 	.short	(.L_45 - .L_44)
.L_44:
        /*0308*/ 	.word	0x00000008
.L_45:


//--------------------- .nv.callgraph             --------------------------
	.section	.nv.callgraph,"",@"SHT_CUDA_CALLGRAPH"
	.align	4
	.sectionentsize	8
	.align		4
        /*0000*/ 	.word	0x00000000
	.align		4
        /*0004*/ 	.word	0xffffffff
	.align		4
        /*0008*/ 	.word	index@(_ZN7cutlass13device_kernelINS_4gemm6kernel13GemmUniversalIN4cute5tupleIJiiiiEEENS1_10collective13CollectiveMmaINS1_34MainloopSm90TmaGmmaWarpSpecializedILi6ENS5_IJNS4_1CILi1EEESB_SB_EEENS1_35KernelTmaWarpSpecializedCooperativeEEENS5_IJNSA_ILi128EEESF_NSA_ILi64EEEEEEfNS5_IJlSB_lEEEfSI_NS4_8TiledMMAINS4_8MMA_AtomIJNS4_4SM904GMMA30MMA_64x128x8_F32TF32TF32_SS_TNILNSM_7ScaleInE1ELSO_1EEEEEENS4_6LayoutINS5_IJNSA_ILi2EEESB_SB_EEENS5_IJSB_NSA_ILi0EEESU_EEEEENS5_IJNS4_10UnderscoreESX_SX_EEEEENS4_13SM90_TMA_LOADENS4_14ComposedLayoutINS4_7SwizzleILi3ELi4ELi3EEENS4_18smem_ptr_flag_bitsILi32EEENSR_INS5_IJNSA_ILi8EEENSA_ILi32EEEEEENS5_IJS17_SB_EEEEEEEvNS4_8identityES10_S1B_vS1C_EENS_8epilogue10collective6detail29Sm90TmaWarpSpecializedAdapterINS1F_15DefaultEpilogueIfSI_SI_NS1E_6thread17LinearCombinationIfLi1EffLNS1J_9ScaleType4KindE0ELNS_15FloatRoundStyleE2EfEENS1_15EpilogueDefaultEEEEEvvEEEEvNT_6ParamsE)
	.align		4
        /*000c*/ 	.word	index@(__assertfail)
	.align		4
        /*0010*/ 	.word	0x00000000
	.align		4
        /*0014*/ 	.word	0xfffffffe
	.align		4
        /*0018*/ 	.word	0x00000000
	.align		4
        /*001c*/ 	.word	0xfffffffd
	.align		4
        /*0020*/ 	.word	0x00000000
	.align		4
        /*0024*/ 	.word	0xfffffffc


//--------------------- .nv.constant4             --------------------------
	.section	.nv.constant4,"a",@progbits
	.align	8
	.align		8
.nv.constant4:
        /*0000*/ 	.dword	__assertfail
	.align		8
        /*0008*/ 	.dword	__unnamed_1
	.align		8
        /*0010*/ 	.dword	_ZN40_INTERNAL_04378bfe_4_k_cu_8fb07e3b_224874cuda3std3__45__cpo5beginE
	.align		8
        /*0018*/ 	.dword	_ZN40_INTERNAL_04378bfe_4_k_cu_8fb07e3b_224874cuda3std3__45__cpo3endE
	.align		8
        /*0020*/ 	.dword	_ZN40_INTERNAL_04378bfe_4_k_cu_8fb07e3b_224874cuda3std3__45__cpo6cbeginE
	.align		8
        /*0028*/ 	.dword	_ZN40_INTERNAL_04378bfe_4_k_cu_8fb07e3b_224874cuda3std3__45__cpo4cendE
	.align		8
        /*0030*/ 	.dword	_ZN40_INTERNAL_04378bfe_4_k_cu_8fb07e3b_224874cuda3std3__442_GLOBAL__N__04378bfe_4_k_cu_8fb07e3b_224876ignoreE
	.align		8
        /*0038*/ 	.dword	_ZN40_INTERNAL_04378bfe_4_k_cu_8fb07e3b_224874cuda3std3__419piecewise_constructE
	.align		8
        /*0040*/ 	.dword	_ZN40_INTERNAL_04378bfe_4_k_cu_8fb07e3b_224874cuda3std3__48in_placeE
	.align		8
        /*0048*/ 	.dword	_ZN40_INTERNAL_04378bfe_4_k_cu_8fb07e3b_224874cuda3std6ranges3__45__cpo4swapE
	.align		8
        /*0050*/ 	.dword	_ZN40_INTERNAL_04378bfe_4_k_cu_8fb07e3b_224874cuda3std6ranges3__45__cpo9iter_moveE
	.align		8
        /*0058*/ 	.dword	_ZN40_INTERNAL_04378bfe_4_k_cu_8fb07e3b_224874cute7productE
	.align		8
        /*0060*/ 	.dword	_ZN40_INTERNAL_04378bfe_4_k_cu_8fb07e3b_224874cute1_E
	.align		8
        /*0068*/ 	.dword	$str$22
	.align		8
        /*0070*/ 	.dword	$str$23


//--------------------- .text._ZN7cutlass13device_kernelINS_4gemm6kernel13GemmUniversalIN4cute5tupleIJiiiiEEENS1_10collective13CollectiveMmaINS1_34MainloopSm90TmaGmmaWarpSpecializedILi6ENS5_IJNS4_1CILi1EEESB_SB_EEENS1_35KernelTmaWarpSpecializedCooperativeEEENS5_IJNSA_ILi128EEESF_NSA_ILi64EEEEEEfNS5_IJlSB_lEEEfSI_NS4_8TiledMMAINS4_8MMA_AtomIJNS4_4SM904GMMA30MMA_64x128x8_F32TF32TF32_SS_TNILNSM_7ScaleInE1ELSO_1EEEEEENS4_6LayoutINS5_IJNSA_ILi2EEESB_SB_EEENS5_IJSB_NSA_ILi0EEESU_EEEEENS5_IJNS4_10UnderscoreESX_SX_EEEEENS4_13SM90_TMA_LOADENS4_14ComposedLayoutINS4_7SwizzleILi3ELi4ELi3EEENS4_18smem_ptr_flag_bitsILi32EEENSR_INS5_IJNSA_ILi8EEENSA_ILi32EEEEEENS5_IJS17_SB_EEEEEEEvNS4_8identityES10_S1B_vS1C_EENS_8epilogue10collective6detail29Sm90TmaWarpSpecializedAdapterINS1F_15DefaultEpilogueIfSI_SI_NS1E_6thread17LinearCombinationIfLi1EffLNS1J_9ScaleType4KindE0ELNS_15FloatRoundStyleE2EfEENS1_15EpilogueDefaultEEEEEvvEEEEvNT_6ParamsE --------------------------
	.section	.text._ZN7cutlass13device_kernelINS_4gemm6kernel13GemmUniversalIN4cute5tupleIJiiiiEEENS1_10collective13CollectiveMmaINS1_34MainloopSm90TmaGmmaWarpSpecializedILi6ENS5_IJNS4_1CILi1EEESB_SB_EEENS1_35KernelTmaWarpSpecializedCooperativeEEENS5_IJNSA_ILi128EEESF_NSA_ILi64EEEEEEfNS5_IJlSB_lEEEfSI_NS4_8TiledMMAINS4_8MMA_AtomIJNS4_4SM904GMMA30MMA_64x128x8_F32TF32TF32_SS_TNILNSM_7ScaleInE1ELSO_1EEEEEENS4_6LayoutINS5_IJNSA_ILi2EEESB_SB_EEENS5_IJSB_NSA_ILi0EEESU_EEEEENS5_IJNS4_10UnderscoreESX_SX_EEEEENS4_13SM90_TMA_LOADENS4_14ComposedLayoutINS4_7SwizzleILi3ELi4ELi3EEENS4_18smem_ptr_flag_bitsILi32EEENSR_INS5_IJNSA_ILi8EEENSA_ILi32EEEEEENS5_IJS17_SB_EEEEEEEvNS4_8identityES10_S1B_vS1C_EENS_8epilogue10collective6detail29Sm90TmaWarpSpecializedAdapterINS1F_15DefaultEpilogueIfSI_SI_NS1E_6thread17LinearCombinationIfLi1EffLNS1J_9ScaleType4KindE0ELNS_15FloatRoundStyleE2EfEENS1_15EpilogueDefaultEEEEEvvEEEEvNT_6ParamsE,"ax",@progbits
	.align	128
.text._ZN7cutlass13device_kernelINS_4gemm6kernel13GemmUniversalIN4cute5tupleIJiiiiEEENS1_10collective13CollectiveMmaINS1_34MainloopSm90TmaGmmaWarpSpecializedILi6ENS5_IJNS4_1CILi1EEESB_SB_EEENS1_35KernelTmaWarpSpecializedCooperativeEEENS5_IJNSA_ILi128EEESF_NSA_ILi64EEEEEEfNS5_IJlSB_lEEEfSI_NS4_8TiledMMAINS4_8MMA_AtomIJNS4_4SM904GMMA30MMA_64x128x8_F32TF32TF32_SS_TNILNSM_7ScaleInE1ELSO_1EEEEEENS4_6LayoutINS5_IJNSA_ILi2EEESB_SB_EEENS5_IJSB_NSA_ILi0EEESU_EEEEENS5_IJNS4_10UnderscoreESX_SX_EEEEENS4_13SM90_TMA_LOADENS4_14ComposedLayoutINS4_7SwizzleILi3ELi4ELi3EEENS4_18smem_ptr_flag_bitsILi32EEENSR_INS5_IJNSA_ILi8EEENSA_ILi32EEEEEENS5_IJS17_SB_EEEEEEEvNS4_8identityES10_S1B_vS1C_EENS_8epilogue10collective6detail29Sm90TmaWarpSpecializedAdapterINS1F_15DefaultEpilogueIfSI_SI_NS1E_6thread17LinearCombinationIfLi1EffLNS1J_9ScaleType4KindE0ELNS_15FloatRoundStyleE2EfEENS1_15EpilogueDefaultEEEEEvvEEEEvNT_6ParamsE:
        .type           _ZN7cutlass13device_kernelINS_4gemm6kernel13GemmUniversalIN4cute5tupleIJiiiiEEENS1_10collective13CollectiveMmaINS1_34MainloopSm90TmaGmmaWarpSpecializedILi6ENS5_IJNS4_1CILi1EEESB_SB_EEENS1_35KernelTmaWarpSpecializedCooperativeEEENS5_IJNSA_ILi128EEESF_NSA_ILi64EEEEEEfNS5_IJlSB_lEEEfSI_NS4_8TiledMMAINS4_8MMA_AtomIJNS4_4SM904GMMA30MMA_64x128x8_F32TF32TF32_SS_TNILNSM_7ScaleInE1ELSO_1EEEEEENS4_6LayoutINS5_IJNSA_ILi2EEESB_SB_EEENS5_IJSB_NSA_ILi0EEESU_EEEEENS5_IJNS4_10UnderscoreESX_SX_EEEEENS4_13SM90_TMA_LOADENS4_14ComposedLayoutINS4_7SwizzleILi3ELi4ELi3EEENS4_18smem_ptr_flag_bitsILi32EEENSR_INS5_IJNSA_ILi8EEENSA_ILi32EEEEEENS5_IJS17_SB_EEEEEEEvNS4_8identityES10_S1B_vS1C_EENS_8epilogue10collective6detail29Sm90TmaWarpSpecializedAdapterINS1F_15DefaultEpilogueIfSI_SI_NS1E_6thread17LinearCombinationIfLi1EffLNS1J_9ScaleType4KindE0ELNS_15FloatRoundStyleE2EfEENS1_15EpilogueDefaultEEEEEvvEEEEvNT_6ParamsE,@function
        .size           _ZN7cutlass13device_kernelINS_4gemm6kernel13GemmUniversalIN4cute5tupleIJiiiiEEENS1_10collective13CollectiveMmaINS1_34MainloopSm90TmaGmmaWarpSpecializedILi6ENS5_IJNS4_1CILi1EEESB_SB_EEENS1_35KernelTmaWarpSpecializedCooperativeEEENS5_IJNSA_ILi128EEESF_NSA_ILi64EEEEEEfNS5_IJlSB_lEEEfSI_NS4_8TiledMMAINS4_8MMA_AtomIJNS4_4SM904GMMA30MMA_64x128x8_F32TF32TF32_SS_TNILNSM_7ScaleInE1ELSO_1EEEEEENS4_6LayoutINS5_IJNSA_ILi2EEESB_SB_EEENS5_IJSB_NSA_ILi0EEESU_EEEEENS5_IJNS4_10UnderscoreESX_SX_EEEEENS4_13SM90_TMA_LOADENS4_14ComposedLayoutINS4_7SwizzleILi3ELi4ELi3EEENS4_18smem_ptr_flag_bitsILi32EEENSR_INS5_IJNSA_ILi8EEENSA_ILi32EEEEEENS5_IJS17_SB_EEEEEEEvNS4_8identityES10_S1B_vS1C_EENS_8epilogue10collective6detail29Sm90TmaWarpSpecializedAdapterINS1F_15DefaultEpilogueIfSI_SI_NS1E_6thread17LinearCombinationIfLi1EffLNS1J_9ScaleType4KindE0ELNS_15FloatRoundStyleE2EfEENS1_15EpilogueDefaultEEEEEvvEEEEvNT_6ParamsE,(.L_x_198 - _ZN7cutlass13device_kernelINS_4gemm6kernel13GemmUniversalIN4cute5tupleIJiiiiEEENS1_10collective13CollectiveMmaINS1_34MainloopSm90TmaGmmaWarpSpecializedILi6ENS5_IJNS4_1CILi1EEESB_SB_EEENS1_35KernelTmaWarpSpecializedCooperativeEEENS5_IJNSA_ILi128EEESF_NSA_ILi64EEEEEEfNS5_IJlSB_lEEEfSI_NS4_8TiledMMAINS4_8MMA_AtomIJNS4_4SM904GMMA30MMA_64x128x8_F32TF32TF32_SS_TNILNSM_7ScaleInE1ELSO_1EEEEEENS4_6LayoutINS5_IJNSA_ILi2EEESB_SB_EEENS5_IJSB_NSA_ILi0EEESU_EEEEENS5_IJNS4_10UnderscoreESX_SX_EEEEENS4_13SM90_TMA_LOADENS4_14ComposedLayoutINS4_7SwizzleILi3ELi4ELi3EEENS4_18smem_ptr_flag_bitsILi32EEENSR_INS5_IJNSA_ILi8EEENSA_ILi32EEEEEENS5_IJS17_SB_EEEEEEEvNS4_8identityES10_S1B_vS1C_EENS_8epilogue10collective6detail29Sm90TmaWarpSpecializedAdapterINS1F_15DefaultEpilogueIfSI_SI_NS1E_6thread17LinearCombinationIfLi1EffLNS1J_9ScaleType4KindE0ELNS_15FloatRoundStyleE2EfEENS1_15EpilogueDefaultEEEEEvvEEEEvNT_6ParamsE)
        .other          _ZN7cutlass13device_kernelINS_4gemm6kernel13GemmUniversalIN4cute5tupleIJiiiiEEENS1_10collective13CollectiveMmaINS1_34MainloopSm90TmaGmmaWarpSpecializedILi6ENS5_IJNS4_1CILi1EEESB_SB_EEENS1_35KernelTmaWarpSpecializedCooperativeEEENS5_IJNSA_ILi128EEESF_NSA_ILi64EEEEEEfNS5_IJlSB_lEEEfSI_NS4_8TiledMMAINS4_8MMA_AtomIJNS4_4SM904GMMA30MMA_64x128x8_F32TF32TF32_SS_TNILNSM_7ScaleInE1ELSO_1EEEEEENS4_6LayoutINS5_IJNSA_ILi2EEESB_SB_EEENS5_IJSB_NSA_ILi0EEESU_EEEEENS5_IJNS4_10UnderscoreESX_SX_EEEEENS4_13SM90_TMA_LOADENS4_14ComposedLayoutINS4_7SwizzleILi3ELi4ELi3EEENS4_18smem_ptr_flag_bitsILi32EEENSR_INS5_IJNSA_ILi8EEENSA_ILi32EEEEEENS5_IJS17_SB_EEEEEEEvNS4_8identityES10_S1B_vS1C_EENS_8epilogue10collective6detail29Sm90TmaWarpSpecializedAdapterINS1F_15DefaultEpilogueIfSI_SI_NS1E_6thread17LinearCombinationIfLi1EffLNS1J_9ScaleType4KindE0ELNS_15FloatRoundStyleE2EfEENS1_15EpilogueDefaultEEEEEvvEEEEvNT_6ParamsE,@"STO_CUDA_ENTRY STV_DEFAULT"
_ZN7cutlass13device_kernelINS_4gemm6kernel13GemmUniversalIN4cute5tupleIJiiiiEEENS1_10collective13CollectiveMmaINS1_34MainloopSm90TmaGmmaWarpSpecializedILi6ENS5_IJNS4_1CILi1EEESB_SB_EEENS1_35KernelTmaWarpSpecializedCooperativeEEENS5_IJNSA_ILi128EEESF_NSA_ILi64EEEEEEfNS5_IJlSB_lEEEfSI_NS4_8TiledMMAINS4_8MMA_AtomIJNS4_4SM904GMMA30MMA_64x128x8_F32TF32TF32_SS_TNILNSM_7ScaleInE1ELSO_1EEEEEENS4_6LayoutINS5_IJNSA_ILi2EEESB_SB_EEENS5_IJSB_NSA_ILi0EEESU_EEEEENS5_IJNS4_10UnderscoreESX_SX_EEEEENS4_13SM90_TMA_LOADENS4_14ComposedLayoutINS4_7SwizzleILi3ELi4ELi3EEENS4_18smem_ptr_flag_bitsILi32EEENSR_INS5_IJNSA_ILi8EEENSA_ILi32EEEEEENS5_IJS17_SB_EEEEEEEvNS4_8identityES10_S1B_vS1C_EENS_8epilogue10collective6detail29Sm90TmaWarpSpecializedAdapterINS1F_15DefaultEpilogueIfSI_SI_NS1E_6thread17LinearCombinationIfLi1EffLNS1J_9ScaleType4KindE0ELNS_15FloatRoundStyleE2EfEENS1_15EpilogueDefaultEEEEEvvEEEEvNT_6ParamsE:
[----:B------:R-:W0:Y:S01]  /*0000*/  LDC R1, c[0x0][0x28] ;  /* 0x00000a00ff017b82 */ /* 0x000e220000000800 */
[----:B------:R-:W1:Y:S01]  /*0010*/  S2R R3, SR_TID.X ;  /* 0x0000000000037919 */ /* 0x000e620000002100 */
[----:B------:R-:W-:Y:S01]  /*0020*/  ELECT P0, URZ, PT ;  /* 0x00000000003f782f */ /* 0x000fe20003800000 */
[----:B------:R-:W-:Y:S01]  /*0030*/  BSSY B0, `(.L_x_0) ;  /* 0x000000f000007945 */ /* 0x000fe20003800000 */
[--C-:B-1----:R-:W-:Y:S02]  /*0040*/  SHF.R.U32.HI R0, RZ, 0x5, R3.reuse ;  /* 0x00000005ff007819 */ /* 0x102fe40000011603 */
[----:B------:R-:W-:-:S03]  /*0050*/  SHF.R.U32.HI R14, RZ, 0x7, R3 ;  /* 0x00000007ff0e7819 */ /* 0x000fc60000011603 */
[----:B------:R-:W1:Y:S04]  /*0060*/  SHFL.IDX PT, R4, R0, RZ, 0x1f ;  /* 0x00001fff00047589 */ /* 0x000e6800000e0000 */
[----:B------:R2:W3:Y:S01]  /*0070*/  SHFL.IDX PT, R10, R14, RZ, 0x1f ;  /* 0x00001fff0e0a7589 */ /* 0x0004e200000e0000 */
[----:B-1----:R-:W-:-:S13]  /*0080*/  ISETP.NE.OR P0, PT, R4, RZ, !P0 ;  /* 0x000000ff0400720c */ /* 0x002fda0004705670 */
[----:B0-23--:R-:W-:Y:S05]  /*0090*/  @P0 BRA `(.L_x_1) ;  /* 0x0000000000200947 */ /* 0x00dfea0003800000 */
[----:B------:R-:W-:Y:S02]  /*00a0*/  ULDC.64 UR4, c[0x0][0x198] ;  /* 0x0000660000047ab9 */ /* 0x000fe40000000a00 */
[----:B------:R-:W-:Y:S02]  /*00b0*/  UIADD3 UR6, UP0, UR4, 0xf0, URZ ;  /* 0x000000f004067890 */ /* 0x000fe4000ff1e03f */
[----:B------:R-:W-:Y:S02]  /*00c0*/  UIADD3 UR4, UP1, UR4, 0x1f0, URZ ;  /* 0x000001f004047890 */ /* 0x000fe4000ff3e03f */
[----:B------:R-:W-:Y:S02]  /*00d0*/  UIADD3.X UR7, URZ, UR5, URZ, UP0, !UPT ;  /* 0x000000053f077290 */ /* 0x000fe400087fe43f */
[----:B------:R-:W-:-:S07]  /*00e0*/  UIADD3.X UR5, URZ, UR5, URZ, UP1, !UPT ;  /* 0x000000053f057290 */ /* 0x000fce0008ffe43f */
[----:B------:R0:W-:Y:S02]  /*00f0*/  UTMACCTL.PF [UR6] ;  /* 0x00000000060079b9 */ /* 0x0001e40008040000 */
[----:B------:R0:W-:Y:S02]  /*0100*/  UTMACCTL.PF [UR4] ;  /* 0x00000000040079b9 */ /* 0x0001e40008040000 */
[----:B0-----:R-:W-:Y:S01]  /*0110*/  NOP ;  /* 0x0000000000007918 */ /* 0x001fe20000000000 */
.L_x_1:
[----:B------:R-:W-:Y:S05]  /*0120*/  BSYNC B0 ;  /* 0x0000000000007941 */ /* 0x000fea0003800000 */
.L_x_0:
[----:B------:R-:W0:Y:S02]  /*0130*/  SHFL.IDX PT, R2, R0, RZ, 0x1f ;  /* 0x00001fff00027589 */ /* 0x000e2400000e0000 */
[----:B0-----:R-:W-:-:S13]  /*0140*/  ISETP.NE.AND P0, PT, R2, RZ, PT ;  /* 0x000000ff0200720c */ /* 0x001fda0003f05270 */
[----:B------:R-:W-:Y:S05]  /*0150*/  @P0 BRA `(.L_x_2) ;  /* 0x0000000000680947 */ /* 0x000fea0003800000 */
[----:B------:R-:W0:Y:S01]  /*0160*/  S2UR UR8, SR_CgaCtaId ;  /* 0x00000000000879c3 */ /* 0x000e220000008800 */
[----:B------:R-:W-:Y:S01]  /*0170*/  UMOV UR4, 0x400 ;  /* 0x0000040000047882 */ /* 0x000fe20000000000 */
[----:B------:R-:W-:Y:S01]  /*0180*/  UMOV UR5, 0x1 ;  /* 0x0000000100057882 */ /* 0x000fe20000000000 */
[----:B------:R-:W-:Y:S01]  /*0190*/  UMOV UR6, 0x100 ;  /* 0x0000010000067882 */ /* 0x000fe20000000000 */
[----:B------:R-:W-:Y:S01]  /*01a0*/  ELECT P0, URZ, PT ;  /* 0x00000000003f782f */ /* 0x000fe20003800000 */
[----:B------:R-:W-:-:S04]  /*01b0*/  UIADD3 UR6, -UR6, 0x100000, URZ ;  /* 0x0010000006067890 */ /* 0x000fc8000fffe13f */
[----:B------:R-:W-:Y:S02]  /*01c0*/  USHF.L.U32 UR7, UR6, 0xb, URZ ;  /* 0x0000000b06077899 */ /* 0x000fe4000800063f */
[----:B------:R-:W-:Y:S02]  /*01d0*/  USHF.L.U32 UR6, UR6, 0x1, URZ ;  /* 0x0000000106067899 */ /* 0x000fe4000800063f */
[----:B0-----:R-:W-:Y:S02]  /*01e0*/  ULEA UR8, UR8, UR4, 0x18 ;  /* 0x0000000408087291 */ /* 0x001fe4000f8ec03f */
[----:B------:R-:W-:-:S04]  /*01f0*/  UIADD3 UR4, -UR5, 0x100000, URZ ;  /* 0x0010000005047890 */ /* 0x000fc8000fffe13f */
[----:B------:R-:W-:Y:S02]  /*0200*/  USHF.L.U32 UR5, UR4, 0xb, URZ ;  /* 0x0000000b04057899 */ /* 0x000fe4000800063f */
[----:B------:R-:W-:Y:S01]  /*0210*/  USHF.L.U32 UR4, UR4, 0x1, URZ ;  /* 0x0000000104047899 */ /* 0x000fe2000800063f */
[----:B------:R-:W0:Y:S11]  /*0220*/  FENCE.VIEW.ASYNC.S ;  /* 0x00000000000073c6 */ /* 0x000e360000000000 */
[----:B0-----:R0:W1:Y:S01]  /*0230*/  SYNCS.EXCH.64 URZ, [UR8], UR4 ;  /* 0x00000004083f75b2 */ /* 0x0010620008000100 */
[----:B------:R0:W2:Y:S01]  /*0240*/  SYNCS.EXCH.64 URZ, [UR8+0x30], UR6 ;  /* 0x00003006083f75b2 */ /* 0x0000a20008000100 */
[----:B------:R0:W3:Y:S01]  /*0250*/  SYNCS.EXCH.64 URZ, [UR8+0x8], UR4 ;  /* 0x00000804083f75b2 */ /* 0x0000e20008000100 */
[----:B------:R0:W4:Y:S01]  /*0260*/  SYNCS.EXCH.64 URZ, [UR8+0x38], UR6 ;  /* 0x00003806083f75b2 */ /* 0x0001220008000100 */
[----:B------:R0:W0:Y:S01]  /*0270*/  SYNCS.EXCH.64 URZ, [UR8+0x10], UR4 ;  /* 0x00001004083f75b2 */ /* 0x0000220008000100 */
[----:B------:R0:W0:Y:S01]  /*0280*/  SYNCS.EXCH.64 URZ, [UR8+0x40], UR6 ;  /* 0x00004006083f75b2 */ /* 0x0000220008000100 */
[----:B------:R0:W0:Y:S01]  /*0290*/  SYNCS.EXCH.64 URZ, [UR8+0x18], UR4 ;  /* 0x00001804083f75b2 */ /* 0x0000220008000100 */
[----:B------:R0:W0:Y:S01]  /*02a0*/  SYNCS.EXCH.64 URZ, [UR8+0x48], UR6 ;  /* 0x00004806083f75b2 */ /* 0x0000220008000100 */
[----:B------:R0:W0:Y:S01]  /*02b0*/  SYNCS.EXCH.64 URZ, [UR8+0x20], UR4 ;  /* 0x00002004083f75b2 */ /* 0x0000220008000100 */
[----:B------:R0:W0:Y:S01]  /*02c0*/  SYNCS.EXCH.64 URZ, [UR8+0x50], UR6 ;  /* 0x00005006083f75b2 */ /* 0x0000220008000100 */
[----:B------:R0:W0:Y:S01]  /*02d0*/  SYNCS.EXCH.64 URZ, [UR8+0x28], UR4 ;  /* 0x00002804083f75b2 */ /* 0x0000220008000100 */
[----:B------:R0:W0:Y:S01]  /*02e0*/  SYNCS.EXCH.64 URZ, [UR8+0x58], UR6 ;  /* 0x00005806083f75b2 */ /* 0x0000220008000100 */
[----:B------:R-:W-:Y:S01]  /*02f0*/  NOP ;  /* 0x0000000000007918 */ /* 0x000fe20000000000 */
.L_x_2:
[----:B------:R-:W5:Y:S01]  /*0300*/  SHFL.IDX PT, R0, R0, RZ, 0x1f ;  /* 0x00001fff00007589 */ /* 0x000f6200000e0000 */
[----:B------:R-:W-:Y:S01]  /*0310*/  ELECT P0, URZ, PT ;  /* 0x00000000003f782f */ /* 0x000fe20003800000 */
[----:B------:R-:W1:Y:S01]  /*0320*/  LDC R2, c[0x0][0x65c] ;  /* 0x00019700ff027b82 */ /* 0x000e620000000800 */
[----:B------:R-:W-:Y:S01]  /*0330*/  SHF.R.S32.HI R7, RZ, 0x1f, R4 ;  /* 0x0000001fff077819 */ /* 0x000fe20000011404 */
[----:B------:R-:W2:Y:S01]  /*0340*/  S2R R5, SR_CTAID.Y ;  /* 0x0000000000057919 */ /* 0x000ea20000002600 */
[----:B0-----:R-:W-:Y:S01]  /*0350*/  UMOV UR4, 0x20 ;  /* 0x0000002000047882 */ /* 0x001fe20000000000 */
[----:B------:R-:W-:Y:S01]  /*0360*/  NOP ;  /* 0x0000000000007918 */ /* 0x000fe20000000000 */
[----:B------:R-:W-:Y:S01]  /*0370*/  LEA.HI R7, R7, R4, RZ, 0x2 ;  /* 0x0000000407077211 */ /* 0x000fe200078f10ff */
[----:B------:R-:W0:Y:S01]  /*0380*/  S2R R6, SR_CTAID.X ;  /* 0x0000000000067919 */ /* 0x000e220000002500 */
[----:B------:R-:W-:Y:S01]  /*0390*/  ISETP.NE.AND P2, PT, R10, RZ, PT ;  /* 0x000000ff0a00720c */ /* 0x000fe20003f45270 */
[----:B------:R-:W-:Y:S01]  /*03a0*/  NOP ;  /* 0x0000000000007918 */ /* 0x000fe20000000000 */
[----:B------:R-:W-:-:S02]  /*03b0*/  LOP3.LUT R7, R7, 0xfffffffc, RZ, 0xc0, !PT ;  /* 0xfffffffc07077812 */ /* 0x000fc400078ec0ff */
[----:B-----5:R-:W-:Y:S02]  /*03c0*/  ISETP.NE.OR P0, PT, R0, RZ, !P0 ;  /* 0x000000ff0000720c */ /* 0x020fe40004705670 */
[----:B-1----:R-:W-:-:S04]  /*03d0*/  ISETP.NE.AND P3, PT, R2, 0x1, PT ;  /* 0x000000010200780c */ /* 0x002fc80003f65270 */
[----:B------:R-:W-:Y:S01]  /*03e0*/  P2R R0, PR, RZ, 0x8 ;  /* 0x00000008ff007803 */ /* 0x000fe20000000000 */
[----:B------:R-:W-:Y:S01]  /*03f0*/  IMAD.IADD R0, R4, 0x1, -R7 ;  /* 0x0000000104007824 */ /* 0x000fe200078e0a07 */
[----:B------:R-:W-:Y:S01]  /*0400*/  LOP3.LUT R4, R3, 0x7f, RZ, 0xc0, !PT ;  /* 0x0000007f03047812 */ /* 0x000fe200078ec0ff */
[----:B------:R-:W-:-:S03]  /*0410*/  IMAD.MOV.U32 R7, RZ, RZ, RZ ;  /* 0x000000ffff077224 */ /* 0x000fc600078e00ff */
[----:B------:R-:W-:Y:S01]  /*0420*/  ISETP.NE.AND P1, PT, R0, 0x3, PT ;  /* 0x000000030000780c */ /* 0x000fe20003f25270 */
[----:B------:R-:W-:Y:S01]  /*0430*/  VOTEU.ALL UP0, P0 ;  /* 0x00000000003f7886 */ /* 0x000fe20000000000 */
[----:B------:R-:W-:Y:S01]  /*0440*/  VOTEU.ALL UP1, P0 ;  /* 0x00000000003f7886 */ /* 0x000fe20000020000 */
[----:B------:R-:W0:Y:S01]  /*0450*/  @P3 LDC R17, c[0x0][0x10] ;  /* 0x00000400ff113b82 */ /* 0x000e220000000800 */
[----:B--2---:R-:W-:Y:S02]  /*0460*/  @P3 IMAD.MOV.U32 R8, RZ, RZ, R5 ;  /* 0x000000ffff083224 */ /* 0x004fe400078e0005 */
[----:B------:R-:W-:Y:S01]  /*0470*/  @!UP0 UMOV UR6, 0x400 ;  /* 0x0000040000068882 */ /* 0x000fe20000000000 */
[----:B------:R-:W-:-:S04]  /*0480*/  @!UP0 UIADD3 UR4, -UR4, 0x100000, URZ ;  /* 0x0010000004048890 */ /* 0x000fc8000fffe13f */
[----:B------:R-:W-:Y:S02]  /*0490*/  @!UP0 USHF.L.U32 UR5, UR4, 0xb, URZ ;  /* 0x0000000b04058899 */ /* 0x000fe4000800063f */
[----:B------:R-:W-:Y:S01]  /*04a0*/  @!UP0 USHF.L.U32 UR4, UR4, 0x1, URZ ;  /* 0x0000000104048899 */ /* 0x000fe2000800063f */
[----:B------:R-:W-:Y:S01]  /*04b0*/  @P3 IMAD.MOV.U32 R9, RZ, RZ, RZ ;  /* 0x000000ffff093224 */ /* 0x000fe200078e00ff */
[----:B------:R-:W1:Y:S08]  /*04c0*/  @!UP0 S2UR UR7, SR_CgaCtaId ;  /* 0x00000000000789c3 */ /* 0x000e700000008800 */
[----:B------:R-:W2:Y:S01]  /*04d0*/  @!P3 LDC R11, c[0x0][0xc] ;  /* 0x00000300ff0bbb82 */ /* 0x000ea20000000800 */
[----:B0-----:R-:W-:Y:S01]  /*04e0*/  @P3 IMAD.WIDE.U32 R16, R6, R17, R8 ;  /* 0x0000001106103225 */ /* 0x001fe200078e0008 */
[----:B-1----:R-:W-:Y:S01]  /*04f0*/  @!UP0 ULEA UR8, UR7, UR6, 0x18 ;  /* 0x0000000607088291 */ /* 0x002fe2000f8ec03f */
[----:B------:R-:W-:-:S02]  /*0500*/  VOTEU.ALL UP0, P0 ;  /* 0x00000000003f7886 */ /* 0x000fc40000000000 */
[----:B------:R-:W-:Y:S01]  /*0510*/  ULDC UR6, c[0x0][0xc] ;  /* 0x0000030000067ab9 */ /* 0x000fe20000000800 */
[----:B------:R-:W-:Y:S01]  /*0520*/  ISETP.EQ.OR P0, PT, R0, RZ, !P1 ;  /* 0x000000ff0000720c */ /* 0x000fe20004f02670 */
[----:B------:R-:W-:-:S03]  /*0530*/  ULDC UR7, c[0x0][0x10] ;  /* 0x0000040000077ab9 */ /* 0x000fc60000000800 */
[C---:B------:R-:W-:Y:S01]  /*0540*/  ISETP.EQ.AND P0, PT, R10.reuse, RZ, P0 ;  /* 0x000000ff0a00720c */ /* 0x040fe20000702270 */
[----:B------:R-:W-:Y:S02]  /*0550*/  VIADD R10, R10, 0xffffffff ;  /* 0xffffffff0a0a7836 */ /* 0x000fe40000000000 */
[----:B--2---:R-:W-:Y:S01]  /*0560*/  @!P3 IMAD.WIDE.U32 R8, R11, R5, R6 ;  /* 0x000000050b08b225 */ /* 0x004fe200078e0006 */
[----:B------:R-:W0:Y:S02]  /*0570*/  FENCE.VIEW.ASYNC.S ;  /* 0x00000000000073c6 */ /* 0x000e240000000000 */
[----:B0-----:R-:W3:Y:S01]  /*0580*/  @!UP0 SYNCS.EXCH.64 URZ, [UR8+0x70], UR4 ;  /* 0x00007004083f85b2 */ /* 0x001ee20008000100 */
[----:B------:R-:W-:Y:S01]  /*0590*/  SEL R18, RZ, 0x1, !P0 ;  /* 0x00000001ff127807 */ /* 0x000fe20004000000 */
[----:B------:R-:W-:Y:S01]  /*05a0*/  @P3 IMAD.MOV.U32 R11, RZ, RZ, RZ ;  /* 0x000000ffff0b3224 */ /* 0x000fe200078e00ff */
[----:B------:R-:W-:Y:S01]  /*05b0*/  ISETP.GE.U32.AND P1, PT, R10, 0x2, PT ;  /* 0x000000020a00780c */ /* 0x000fe20003f26070 */
[----:B------:R-:W-:-:S02]  /*05c0*/  @!P3 IMAD.MOV.U32 R16, RZ, RZ, R8 ;  /* 0x000000ffff10b224 */ /* 0x000fc400078e0008 */
[----:B------:R-:W-:Y:S01]  /*05d0*/  @P3 IMAD.IADD R17, R17, 0x1, R11 ;  /* 0x0000000111113824 */ /* 0x000fe200078e020b */
[----:B------:R-:W-:Y:S01]  /*05e0*/  SEL R18, R18, 0x2, P1 ;  /* 0x0000000212127807 */ /* 0x000fe20000800000 */
[----:B------:R-:W-:Y:S01]  /*05f0*/  @!P3 IMAD.MOV.U32 R17, RZ, RZ, R9 ;  /* 0x000000ffff11b224 */ /* 0x000fe200078e0009 */
[----:B------:R0:W3:Y:S01]  /*0600*/  @!UP1 SYNCS.EXCH.64 URZ, [UR8+0x78], UR4 ;  /* 0x00007804083f95b2 */ /* 0x0000e20008000100 */
[----:B------:R-:W-:Y:S01]  /*0610*/  NOP ;  /* 0x0000000000007918 */ /* 0x000fe20000000000 */
[----:B0-----:R-:W-:-:S03]  /*0620*/  UIMAD.WIDE.U32 UR4, UR6, UR7, URZ ;  /* 0x00000007060472a5 */ /* 0x001fc6000f8e003f */
[----:B------:R-:W-:Y:S02]  /*0630*/  ULDC UR6, c[0x0][0x14] ;  /* 0x0000050000067ab9 */ /* 0x000fe40000000800 */
[----:B------:R-:W-:Y:S02]  /*0640*/  UIMAD.WIDE.U32 UR38, UR4, UR6, URZ ;  /* 0x00000006042672a5 */ /* 0x000fe4000f8e003f */
[----:B------:R-:W-:-:S04]  /*0650*/  UIMAD UR41, UR5, UR6, URZ ;  /* 0x00000006052972a4 */ /* 0x000fc8000f8e023f */
[----:B------:R-:W-:Y:S01]  /*0660*/  UIADD3 UR41, UR39, UR41, URZ ;  /* 0x0000002927297290 */ /* 0x000fe2000fffe03f */
[----:B---34-:R-:W-:Y:S06]  /*0670*/  BAR.SYNC.DEFER_BLOCKING 0x0 ;  /* 0x0000000000007b1d */ /* 0x018fec0000010000 */
[----:B------:R-:W-:Y:S05]  /*0680*/  @!P2 BRA `(.L_x_3) ;  /* 0x000000540078a947 */ /* 0x000fea0003800000 */
[----:B------:R-:W-:-:S13]  /*0690*/  ISETP.GT.U32.AND P0, PT, R10, 0x1, PT ;  /* 0x000000010a00780c */ /* 0x000fda0003f04070 */
[----:B------:R-:W-:Y:S05]  /*06a0*/  @P0 EXIT ;  /* 0x000000000000094d */ /* 0x000fea0003800000 */
[----:B------:R-:W-:Y:S01]  /*06b0*/  ULDC.64 UR4, c[0x0][0x650] ;  /* 0x0001940000047ab9 */ /* 0x000fe20000000a00 */
[----:B------:R-:W-:Y:S01]  /*06c0*/  PRMT R0, RZ, 0x7610, R0 ;  /* 0x00007610ff007816 */ /* 0x000fe20000000000 */
[----:B------:R-:W-:Y:S01]  /*06d0*/  IMAD.MOV.U32 R101, RZ, RZ, -0x1 ;  /* 0xffffffffff657424 */ /* 0x000fe200078e00ff */
[----:B------:R-:W-:Y:S01]  /*06e0*/  ISETP.GE.U32.AND P0, PT, R16, UR4, PT ;  /* 0x0000000410007c0c */ /* 0x000fe2000bf06070 */
[----:B------:R-:W-:Y:S02]  /*06f0*/  IMAD.MOV.U32 R100, RZ, RZ, -0x1 ;  /* 0xffffffffff647424 */ /* 0x000fe400078e00ff */
[----:B------:R-:W-:Y:S01]  /*0700*/  IMAD.MOV.U32 R99, RZ, RZ, -0x1 ;  /* 0xffffffffff637424 */ /* 0x000fe200078e00ff */
[----:B------:R-:W-:-:S13]  /*0710*/  ISETP.GE.U32.AND.EX P0, PT, R17, UR5, PT, P0 ;  /* 0x0000000511007c0c */ /* 0x000fda000bf06100 */
[----:B------:R-:W-:Y:S05]  /*0720*/  @P0 BRA `(.L_x_4) ;  /* 0x0000000400540947 */ /* 0x000fea0003800000 */
[----:B------:R-:W0:Y:S01]  /*0730*/  LDC.64 R20, c[0x0][0x628] ;  /* 0x00018a00ff147b82 */ /* 0x000e220000000a00 */
[----:B------:R-:W-:Y:S02]  /*0740*/  IMAD.MOV.U32 R8, RZ, RZ, R16 ;  /* 0x000000ffff087224 */ /* 0x000fe400078e0010 */
[----:B------:R-:W-:-:S05]  /*0750*/  IMAD.MOV.U32 R9, RZ, RZ, R17 ;  /* 0x000000ffff097224 */ /* 0x000fca00078e0011 */
[----:B------:R-:W1:Y:S08]  /*0760*/  LDC R0, c[0x0][0x630] ;  /* 0x00018c00ff007b82 */ /* 0x000e700000000800 */
[----:B------:R-:W2:Y:S01]  /*0770*/  LDC.64 R22, c[0x0][0x620] ;  /* 0x00018800ff167b82 */ /* 0x000ea20000000a00 */
[----:B0-----:R-:W-:-:S04]  /*0780*/  ISETP.NE.U32.AND P0, PT, R20, RZ, PT ;  /* 0x000000ff1400720c */ /* 0x001fc80003f05070 */
[----:B------:R-:W-:-:S13]  /*0790*/  ISETP.NE.AND.EX P0, PT, R21, RZ, PT, P0 ;  /* 0x000000ff1500720c */ /* 0x000fda0003f05300 */
[----:B-12---:R-:W-:Y:S05]  /*07a0*/  @!P0 BRA `(.L_x_5) ;  /* 0x0000000000288947 */ /* 0x006fea0003800000 */
[----:B------:R-:W0:Y:S02]  /*07b0*/  LDC R13, c[0x0][0x634] ;  /* 0x00018d00ff0d7b82 */ /* 0x000e240000000800 */
[----:B0-----:R-:W-:-:S05]  /*07c0*/  IADD3 R13, P0, R16, R13, RZ ;  /* 0x0000000d100d7210 */ /* 0x001fca0007f1e0ff */
[----:B------:R-:W-:-:S04]  /*07d0*/  IMAD.X R15, RZ, RZ, R17, P0 ;  /* 0x000000ffff0f7224 */ /* 0x000fc800000e0611 */
[----:B------:R-:W-:-:S04]  /*07e0*/  IMAD.WIDE.U32 R8, R15, R20, RZ ;  /* 0x000000140f087225 */ /* 0x000fc800078e00ff */
[----:B------:R-:W-:-:S04]  /*07f0*/  IMAD.WIDE.U32 R10, P0, R13, R21, R8 ;  /* 0x000000150d0a7225 */ /* 0x000fc80007800008 */
[----:B------:R-:W-:-:S04]  /*0800*/  IMAD.WIDE.U32 R8, R13, R20, RZ ;  /* 0x000000140d087225 */ /* 0x000fc800078e00ff */
[----:B------:R-:W-:Y:S01]  /*0810*/  IMAD.X R13, RZ, RZ, RZ, P0 ;  /* 0x000000ffff0d7224 */ /* 0x000fe200000e06ff */
[----:B------:R-:W-:Y:S01]  /*0820*/  IADD3 RZ, P0, R9, R10, RZ ;  /* 0x0000000a09ff7210 */ /* 0x000fe20007f1e0ff */
[----:B------:R-:W-:-:S04]  /*0830*/  IMAD.MOV.U32 R12, RZ, RZ, R11 ;  /* 0x000000ffff0c7224 */ /* 0x000fc800078e000b */
[----:B------:R-:W-:-:S08]  /*0840*/  IMAD.WIDE.U32.X R8, R15, R21, R12, P0 ;  /* 0x000000150f087225 */ /* 0x000fd000000e040c */
.L_x_5:
[-CC-:B------:R-:W-:Y:S01]  /*0850*/  SHF.R.U64 R99, R8, R0.reuse, R9.reuse ;  /* 0x0000000008637219 */ /* 0x180fe20000001209 */
[----:B------:R-:W0:Y:S01]  /*0860*/  LDC R12, c[0x0][0x618] ;  /* 0x00018600ff0c7b82 */ /* 0x000e220000000800 */
[----:B------:R-:W-:Y:S01]  /*0870*/  SHF.R.U32.HI R7, RZ, R0, R9 ;  /* 0x00000000ff077219 */ /* 0x000fe20000011609 */
[----:B------:R-:W-:Y:S01]  /*0880*/  ULDC UR4, c[0x0][0x150] ;  /* 0x0000540000047ab9 */ /* 0x000fe20000000800 */
[----:B------:R-:W-:Y:S02]  /*0890*/  IADD3 R11, P0, RZ, -R99, RZ ;  /* 0x80000063ff0b7210 */ /* 0x000fe40007f1e0ff */
[----:B------:R-:W-:-:S03]  /*08a0*/  I2FP.F32.U32 R0, R6 ;  /* 0x0000000600007245 */ /* 0x000fc60000201000 */
[----:B------:R-:W1:Y:S01]  /*08b0*/  LDC.64 R30, c[0x0][0x640] ;  /* 0x00019000ff1e7b82 */ /* 0x000e620000000a00 */
[----:B------:R-:W-:Y:S02]  /*08c0*/  IMAD.X R13, RZ, RZ, ~R7, P0 ;  /* 0x000000ffff0d7224 */ /* 0x000fe400000e0e07 */
[----:B------:R-:W-:Y:S01]  /*08d0*/  FMUL R0, R0, UR4 ;  /* 0x0000000400007c20 */ /* 0x000fe20008400000 */
[----:B------:R-:W-:Y:S01]  /*08e0*/  IMAD.WIDE.U32 R8, R11, R22, R16 ;  /* 0x000000160b087225 */ /* 0x000fe200078e0010 */
[----:B------:R-:W-:-:S03]  /*08f0*/  ULDC UR4, c[0x0][0x154] ;  /* 0x0000550000047ab9 */ /* 0x000fc60000000800 */
[----:B------:R-:W-:Y:S01]  /*0900*/  IMAD R10, R13, R22, RZ ;  /* 0x000000160d0a7224 */ /* 0x000fe200078e02ff */
[----:B------:R-:W2:Y:S01]  /*0910*/  LDC R7, c[0x0][0x144] ;  /* 0x00005100ff077b82 */ /* 0x000ea20000000800 */
[----:B------:R-:W3:Y:S02]  /*0920*/  F2I.U32.TRUNC.NTZ R0, R0 ;  /* 0x0000000000007305 */ /* 0x000ee4000020f000 */
[----:B------:R-:W-:-:S04]  /*0930*/  IMAD R11, R11, R23, R10 ;  /* 0x000000170b0b7224 */ /* 0x000fc800078e020a */
[----:B------:R-:W-:Y:S01]  /*0940*/  IMAD.IADD R9, R9, 0x1, R11 ;  /* 0x0000000109097824 */ /* 0x000fe200078e020b */
[----:B------:R-:W4:Y:S01]  /*0950*/  LDC R24, c[0x0][0x608] ;  /* 0x00018200ff187b82 */ /* 0x000f220000000800 */
[----:B------:R-:W-:-:S03]  /*0960*/  IMAD.MOV.U32 R11, RZ, RZ, -0x1 ;  /* 0xffffffffff0b7424 */ /* 0x000fc600078e00ff */
[-CC-:B0-----:R-:W-:Y:S02]  /*0970*/  SHF.R.U64 R22, R8, R12.reuse, R9.reuse ;  /* 0x0000000c08167219 */ /* 0x181fe40000001209 */
[----:B------:R-:W-:Y:S02]  /*0980*/  I2FP.F32.U32 R8, R5 ;  /* 0x0000000500087245 */ /* 0x000fe40000201000 */
[----:B------:R-:W0:Y:S01]  /*0990*/  LDC R28, c[0x0][0x658] ;  /* 0x00019600ff1c7b82 */ /* 0x000e220000000800 */
[----:B-1----:R-:W-:Y:S01]  /*09a0*/  ISETP.NE.U32.AND P0, PT, R30, RZ, PT ;  /* 0x000000ff1e00720c */ /* 0x002fe20003f05070 */
[----:B---3--:R-:W-:Y:S02]  /*09b0*/  IMAD.MOV R10, RZ, RZ, -R0 ;  /* 0x000000ffff0a7224 */ /* 0x008fe400078e0a00 */
[----:B------:R-:W-:Y:S01]  /*09c0*/  FMUL R8, R8, UR4 ;  /* 0x0000000408087c20 */ /* 0x000fe20008400000 */
[----:B------:R-:W-:Y:S02]  /*09d0*/  SHF.R.U32.HI R9, RZ, R12, R9 ;  /* 0x0000000cff097219 */ /* 0x000fe40000011609 */
[----:B------:R-:W-:Y:S01]  /*09e0*/  ISETP.NE.AND.EX P0, PT, R31, RZ, PT, P0 ;  /* 0x000000ff1f00720c */ /* 0x000fe20003f05300 */
[----:B------:R1:W3:Y:S01]  /*09f0*/  F2I.U32.TRUNC.NTZ R15, R8 ;  /* 0x00000008000f7305 */ /* 0x0002e2000020f000 */
[----:B------:R-:W1:Y:S01]  /*0a00*/  LDC R20, c[0x0][0x148] ;  /* 0x00005200ff147b82 */ /* 0x000e620000000800 */
[----:B--2---:R-:W-:-:S07]  /*0a10*/  IMAD R0, R7, R10, R6 ;  /* 0x0000000a07007224 */ /* 0x004fce00078e0206 */
[----:B------:R-:W2:Y:S01]  /*0a20*/  LDC R26, c[0x0][0x600] ;  /* 0x00018000ff1a7b82 */ /* 0x000ea20000000800 */
[-CC-:B----4-:R-:W-:Y:S02]  /*0a30*/  SHF.R.U64 R32, R22, R24.reuse, R9.reuse ;  /* 0x0000001816207219 */ /* 0x190fe40000001209 */
[----:B------:R-:W-:Y:S01]  /*0a40*/  SHF.R.U32.HI R7, RZ, R24, R9 ;  /* 0x00000018ff077219 */ /* 0x000fe20000011609 */
[----:B------:R-:W-:-:S04]  /*0a50*/  IMAD.MOV.U32 R9, RZ, RZ, 0x1 ;  /* 0x00000001ff097424 */ /* 0x000fc800078e00ff */
[----:B------:R-:W4:Y:S01]  /*0a60*/  LDC R21, c[0x0][0x648] ;  /* 0x00019200ff157b82 */ /* 0x000f220000000800 */
[-C--:B0-----:R-:W-:Y:S02]  /*0a70*/  SHF.L.U32 R6, R11, R28.reuse, RZ ;  /* 0x0000001c0b067219 */ /* 0x081fe400000006ff */
[--C-:B------:R-:W-:Y:S02]  /*0a80*/  SHF.R.U64 R24, R32, R28, R7.reuse ;  /* 0x0000001c20187219 */ /* 0x100fe40000001207 */
[----:B------:R-:W-:Y:S02]  /*0a90*/  LOP3.LUT R13, RZ, R6, RZ, 0x33, !PT ;  /* 0x00000006ff0d7212 */ /* 0x000fe400078e33ff */
[-C--:B------:R-:W-:Y:S01]  /*0aa0*/  SHF.R.U32.HI R7, RZ, R28.reuse, R7 ;  /* 0x0000001cff077219 */ /* 0x080fe20000011607 */
[----:B------:R-:W0:Y:S01]  /*0ab0*/  LDC R23, c[0x0][0x638] ;  /* 0x00018e00ff177b82 */ /* 0x000e220000000800 */
[----:B------:R-:W-:Y:S01]  /*0ac0*/  SHF.L.U32 R12, R9, R28, RZ ;  /* 0x0000001c090c7219 */ /* 0x000fe200000006ff */
[----:B------:R-:W-:-:S06]  /*0ad0*/  IMAD.MOV.U32 R6, RZ, RZ, R24 ;  /* 0x000000ffff067224 */ /* 0x000fcc00078e0018 */
[----:B------:R-:W0:Y:S01]  /*0ae0*/  LDC R101, c[0x0][0x610] ;  /* 0x00018400ff657b82 */ /* 0x000e220000000800 */
[----:B-1-3--:R-:W-:Y:S05]  /*0af0*/  @!P0 BRA `(.L_x_6) ;  /* 0x0000000000288947 */ /* 0x00afea0003800000 */
[----:B------:R-:W1:Y:S02]  /*0b00*/  LDC R11, c[0x0][0x64c] ;  /* 0x00019300ff0b7b82 */ /* 0x000e640000000800 */
[----:B-1----:R-:W-:-:S05]  /*0b10*/  IADD3 R11, P0, R24, R11, RZ ;  /* 0x0000000b180b7210 */ /* 0x002fca0007f1e0ff */
        /* <DEDUP_REMOVED lines=8> */
.L_x_6:
[----:B----4-:R-:W-:Y:S01]  /*0ba0*/  SHF.R.U64 R6, R6, R21, R7 ;  /* 0x0000001506067219 */ /* 0x010fe20000001207 */
[----:B--2---:R-:W-:Y:S01]  /*0bb0*/  VIADD R7, R26, 0xffffffff ;  /* 0xffffffff1a077836 */ /* 0x004fe20000000000 */
[----:B------:R-:W-:Y:S01]  /*0bc0*/  LOP3.LUT R13, R32, R13, RZ, 0xc0, !PT ;  /* 0x0000000d200d7212 */ /* 0x000fe200078ec0ff */
[----:B------:R-:W-:Y:S02]  /*0bd0*/  IMAD.MOV R15, RZ, RZ, -R15 ;  /* 0x000000ffff0f7224 */ /* 0x000fe400078e0a0f */
[----:B------:R-:W-:Y:S02]  /*0be0*/  IMAD.MOV R8, RZ, RZ, -R6 ;  /* 0x000000ffff087224 */ /* 0x000fe400078e0a06 */
[----:B------:R-:W-:Y:S01]  /*0bf0*/  IMAD R13, R12, R6, R13 ;  /* 0x000000060c0d7224 */ /* 0x000fe200078e020d */
[----:B------:R-:W-:Y:S01]  /*0c00*/  LOP3.LUT R6, R22, R7, RZ, 0xc0, !PT ;  /* 0x0000000716067212 */ /* 0x000fe200078ec0ff */
[----:B------:R-:W-:Y:S02]  /*0c10*/  @P3 IMAD R0, R20, R15, R5 ;  /* 0x0000000f14003224 */ /* 0x000fe400078e0205 */
[----:B0-----:R-:W-:-:S02]  /*0c20*/  IMAD R5, R8, R23, R24 ;  /* 0x0000001708057224 */ /* 0x001fc400078e0218 */
[----:B------:R-:W-:Y:S02]  /*0c30*/  IMAD R101, R13, R101, R0 ;  /* 0x000000650d657224 */ /* 0x000fe400078e0200 */
[----:B------:R-:W-:Y:S02]  /*0c40*/  IMAD R6, R5, R26, R6 ;  /* 0x0000001a05067224 */ /* 0x000fe400078e0206 */
[----:B------:R-:W-:-:S03]  /*0c50*/  IMAD.MOV.U32 R0, RZ, RZ, 0x1 ;  /* 0x00000001ff007424 */ /* 0x000fc600078e00ff */
[----:B------:R-:W-:Y:S02]  /*0c60*/  SEL R100, R6, R101, !P3 ;  /* 0x0000006506647207 */ /* 0x000fe40005800000 */
[----:B------:R-:W-:-:S07]  /*0c70*/  SEL R101, R101, R6, !P3 ;  /* 0x0000000665657207 */ /* 0x000fce0005800000 */
.L_x_4:
[----:B------:R-:W-:-:S08]  /*0c80*/  NOP ;  /* 0x0000000000007918 */ /* 0x000fd00000000000 */
[----:B------:R-:W0:Y:S02]  /*0c90*/  USETMAXREG.TRY_ALLOC.CTAPOOL UP0, 0xe8 ;  /* 0x000000e8000079c8 */ /* 0x000e240008000600 */
[----:B0-----:R-:W-:-:S13]  /*0ca0*/  PLOP3.LUT P0, PT, PT, PT, UP0, 0x80, 0x0 ;  /* 0x000000000000781c */ /* 0x001fda0003f0f008 */
[----:B------:R-:W-:Y:S05]  /*0cb0*/  @!P0 BRA `(.L_x_4) ;  /* 0xfffffffc00f08947 */ /* 0x000fea000383ffff */
[----:B------:R-:W-:Y:S01]  /*0cc0*/  ULDC.64 UR4, c[0x0][0x598] ;  /* 0x0001660000047ab9 */ /* 0x000fe20000000a00 */
[----:B------:R-:W-:Y:S01]  /*0cd0*/  ULDC.64 UR36, c[0x0][0x208] ;  /* 0x0000820000247ab9 */ /* 0x000fe20000000a00 */
[----:B------:R-:W-:-:S04]  /*0ce0*/  ISETP.NE.U32.AND P0, PT, RZ, UR4, PT ;  /* 0x00000004ff007c0c */ /* 0x000fc8000bf05070 */
[----:B------:R-:W-:-:S13]  /*0cf0*/  ISETP.NE.AND.EX P0, PT, RZ, UR5, PT, P0 ;  /* 0x00000005ff007c0c */ /* 0x000fda000bf05300 */
[----:B------:R-:W-:Y:S05]  /*0d00*/  @!P0 BRA `(.L_x_7) ;  /* 0x00000000001c8947 */ /* 0x000fea0003800000 */
[----:B------:R-:W0:Y:S02]  /*0d10*/  LDC.64 R6, c[0x0][0x598] ;  /* 0x00016600ff067b82 */ /* 0x000e240000000a00 */
[----:B0-----:R-:W2:Y:S02]  /*0d20*/  LDG.E.64 R6, desc[UR36][R6.64] ;  /* 0x0000002406067981 */ /* 0x001ea4000c1e1b00 */
[----:B--2---:R-:W-:-:S04]  /*0d30*/  ISETP.NE.U32.AND P0, PT, R6, RZ, PT ;  /* 0x000000ff0600720c */ /* 0x004fc80003f05070 */
[----:B------:R-:W-:-:S13]  /*0d40*/  ISETP.NE.AND.EX P0, PT, R7, RZ, PT, P0 ;  /* 0x000000ff0700720c */ /* 0x000fda0003f05300 */
[----:B------:R-:W-:Y:S05]  /*0d50*/  @!P0 BRA `(.L_x_7) ;  /* 0x0000000000088947 */ /* 0x000fea0003800000 */
[----:B------:R0:W5:Y:S01]  /*0d60*/  LD.E R19, desc[UR36][R6.64] ;  /* 0x0000002406137980 */ /* 0x000162000c101900 */
[----:B------:R-:W-:Y:S05]  /*0d70*/  BRA `(.L_x_8) ;  /* 0x0000000000247947 */ /* 0x000fea0003800000 */
.L_x_7:
[----:B------:R-:W-:Y:S02]  /*0d80*/  ULDC.64 UR4, c[0x0][0x588] ;  /* 0x0001620000047ab9 */ /* 0x000fe40000000a00 */
[----:B------:R-:W-:-:S04]  /*0d90*/  ISETP.NE.U32.AND P0, PT, RZ, UR4, PT ;  /* 0x00000004ff007c0c */ /* 0x000fc8000bf05070 */
[----:B------:R-:W-:-:S13]  /*0da0*/  ISETP.NE.AND.EX P0, PT, RZ, UR5, PT, P0 ;  /* 0x00000005ff007c0c */ /* 0x000fda000bf05300 */
[----:B------:R-:W-:Y:S05]  /*0db0*/  @!P0 BRA `(.L_x_9) ;  /* 0x00000000000c8947 */ /* 0x000fea0003800000 */
[----:B------:R-:W0:Y:S02]  /*0dc0*/  LDC.64 R6, c[0x0][0x588] ;  /* 0x00016200ff067b82 */ /* 0x000e240000000a00 */
[----:B0-----:R1:W5:Y:S01]  /*0dd0*/  LDG.E R19, desc[UR36][R6.64] ;  /* 0x0000002406137981 */ /* 0x001362000c1e1900 */
[----:B------:R-:W-:Y:S05]  /*0de0*/  BRA `(.L_x_8) ;  /* 0x0000000000087947 */ /* 0x000fea0003800000 */
.L_x_9:
[----:B------:R-:W-:Y:S02]  /*0df0*/  ULDC UR4, c[0x0][0x580] ;  /* 0x0001600000047ab9 */ /* 0x000fe40000000800 */
[----:B------:R-:W-:-:S07]  /*0e00*/  IMAD.U32 R19, RZ, RZ, UR4 ;  /* 0x00000004ff137e24 */ /* 0x000fce000f8e00ff */
.L_x_8:
[----:B------:R-:W-:Y:S02]  /*0e10*/  ULDC.64 UR4, c[0x0][0x5a0] ;  /* 0x0001680000047ab9 */ /* 0x000fe40000000a00 */
[----:B------:R-:W-:-:S04]  /*0e20*/  ISETP.NE.U32.AND P0, PT, RZ, UR4, PT ;  /* 0x00000004ff007c0c */ /* 0x000fc8000bf05070 */
[----:B------:R-:W-:-:S13]  /*0e30*/  ISETP.NE.AND.EX P0, PT, RZ, UR5, PT, P0 ;  /* 0x00000005ff007c0c */ /* 0x000fda000bf05300 */
[----:B------:R-:W-:Y:S05]  /*0e40*/  @!P0 BRA `(.L_x_10) ;  /* 0x00000000001c8947 */ /* 0x000fea0003800000 */
[----:B01----:R-:W0:Y:S02]  /*0e50*/  LDC.64 R6, c[0x0][0x5a0] ;  /* 0x00016800ff067b82 */ /* 0x003e240000000a00 */
[----:B0-----:R-:W2:Y:S02]  /*0e60*/  LDG.E.64 R6, desc[UR36][R6.64] ;  /* 0x0000002406067981 */ /* 0x001ea4000c1e1b00 */
[----:B--2---:R-:W-:-:S04]  /*0e70*/  ISETP.NE.U32.AND P0, PT, R6, RZ, PT ;  /* 0x000000ff0600720c */ /* 0x004fc80003f05070 */
[----:B------:R-:W-:-:S13]  /*0e80*/  ISETP.NE.AND.EX P0, PT, R7, RZ, PT, P0 ;  /* 0x000000ff0700720c */ /* 0x000fda0003f05300 */
[----:B------:R-:W-:Y:S05]  /*0e90*/  @!P0 BRA `(.L_x_10) ;  /* 0x0000000000088947 */ /* 0x000fea0003800000 */
[----:B------:R0:W5:Y:S01]  /*0ea0*/  LD.E R88, desc[UR36][R6.64] ;  /* 0x0000002406587980 */ /* 0x000162000c101900 */
[----:B------:R-:W-:Y:S05]  /*0eb0*/  BRA `(.L_x_11) ;  /* 0x0000000000247947 */ /* 0x000fea0003800000 */
.L_x_10:
[----:B------:R-:W-:Y:S02]  /*0ec0*/  ULDC.64 UR4, c[0x0][0x590] ;  /* 0x0001640000047ab9 */ /* 0x000fe40000000a00 */
[----:B------:R-:W-:-:S04]  /*0ed0*/  ISETP.NE.U32.AND P0, PT, RZ, UR4, PT ;  /* 0x00000004ff007c0c */ /* 0x000fc8000bf05070 */
[----:B------:R-:W-:-:S13]  /*0ee0*/  ISETP.NE.AND.EX P0, PT, RZ, UR5, PT, P0 ;  /* 0x00000005ff007c0c */ /* 0x000fda000bf05300 */
[----:B------:R-:W-:Y:S05]  /*0ef0*/  @!P0 BRA `(.L_x_12) ;  /* 0x00000000000c8947 */ /* 0x000fea0003800000 */
[----:B------:R-:W2:Y:S02]  /*0f00*/  LDC.64 R88, c[0x0][0x590] ;  /* 0x00016400ff587b82 */ /* 0x000ea40000000a00 */
[----:B--2---:R2:W5:Y:S01]  /*0f10*/  LDG.E R88, desc[UR36][R88.64] ;  /* 0x0000002458587981 */ /* 0x004562000c1e1900 */
[----:B------:R-:W-:Y:S05]  /*0f20*/  BRA `(.L_x_11) ;  /* 0x0000000000087947 */ /* 0x000fea0003800000 */
.L_x_12:
[----:B------:R-:W-:Y:S02]  /*0f30*/  ULDC UR4, c[0x0][0x584] ;  /* 0x0001610000047ab9 */ /* 0x000fe40000000800 */
[----:B------:R-:W-:-:S07]  /*0f40*/  IMAD.U32 R88, RZ, RZ, UR4 ;  /* 0x00000004ff587e24 */ /* 0x000fce000f8e00ff */
.L_x_11:
[----:B------:R-:W-:-:S13]  /*0f50*/  LOP3.LUT P0, RZ, R0, 0xff, RZ, 0xc0, !PT ;  /* 0x000000ff00ff7812 */ /* 0x000fda000780c0ff */
[----:B------:R-:W-:Y:S05]  /*0f60*/  @!P0 EXIT ;  /* 0x000000000000894d */ /* 0x000fea0003800000 */
[----:B------:R-:W3:Y:S01]  /*0f70*/  LDC R90, c[0x0][0x658] ;  /* 0x00019600ff5a7b82 */ /* 0x000ee20000000800 */
[----:B------:R-:W-:Y:S01]  /*0f80*/  ULDC.64 UR6, c[0x0][0x288] ;  /* 0x0000a20000067ab9 */ /* 0x000fe20000000a00 */
[----:B------:R-:W-:Y:S01]  /*0f90*/  LOP3.LUT R14, R14, 0x1, RZ, 0xc0, !PT ;  /* 0x000000010e0e7812 */ /* 0x000fe200078ec0ff */
[----:B------:R-:W-:Y:S01]  /*0fa0*/  UIADD3 UR4, UR7, 0x3f, URZ ;  /* 0x0000003f07047890 */ /* 0x000fe2000fffe03f */
[----:B------:R-:W-:Y:S01]  /*0fb0*/  SHF.R.U32.HI R0, RZ, 0x2, R3 ;  /* 0x00000002ff007819 */ /* 0x000fe20000011603 */
[----:B01----:R-:W-:Y:S01]  /*0fc0*/  IMAD.MOV.U32 R7, RZ, RZ, -0x1 ;  /* 0xffffffffff077424 */ /* 0x003fe200078e00ff */
[----:B------:R-:W-:Y:S01]  /*0fd0*/  SHF.R.U32.HI R4, RZ, 0x1, R4 ;  /* 0x00000001ff047819 */ /* 0x000fe20000011604 */
[----:B------:R-:W-:Y:S01]  /*0fe0*/  USHF.R.S32.HI UR5, URZ, 0x1f, UR4 ;  /* 0x0000001f3f057899 */ /* 0x000fe20008011404 */
[----:B------:R-:W0:Y:S01]  /*0ff0*/  LDC.64 R92, c[0x0][0x5c8] ;  /* 0x00017200ff5c7b82 */ /* 0x000e220000000a00 */
[----:B------:R-:W-:Y:S01]  /*1000*/  IMAD.SHL.U32 R5, R14, 0x40, RZ ;  /* 0x000000400e057824 */ /* 0x000fe200078e00ff */
[----:B------:R-:W-:Y:S01]  /*1010*/  LOP3.LUT R0, R0, 0x7, RZ, 0xc0, !PT ;  /* 0x0000000700007812 */ /* 0x000fe200078ec0ff */
[----:B------:R-:W-:Y:S01]  /*1020*/  ULEA.HI UR5, UR5, UR4, URZ, 0x6 ;  /* 0x0000000405057291 */ /* 0x000fe2000f8f303f */
[----:B------:R-:W-:Y:S01]  /*1030*/  LOP3.LUT R23, R4, 0x30, RZ, 0xc0, !PT ;  /* 0x0000003004177812 */ /* 0x000fe200078ec0ff */
[----:B------:R-:W-:Y:S01]  /*1040*/  IMAD.MOV.U32 R9, RZ, RZ, 0x1 ;  /* 0x00000001ff097424 */ /* 0x000fe200078e00ff */
[--C-:B------:R-:W-:Y:S01]  /*1050*/  LOP3.LUT R22, R5, 0x40, R0.reuse, 0xe2, !PT ;  /* 0x0000004005167812 */ /* 0x100fe200078ee200 */
[----:B------:R-:W-:Y:S01]  /*1060*/  USHF.R.S32.HI UR43, URZ, 0x6, UR5 ;  /* 0x000000063f2b7899 */ /* 0x000fe20008011405 */
[----:B------:R-:W1:Y:S01]  /*1070*/  LDC R95, c[0x0][0x600] ;  /* 0x00018000ff5f7b82 */ /* 0x000e620000000800 */
[-C--:B------:R-:W-:Y:S01]  /*1080*/  IADD3 R5, RZ, -R23.reuse, -R0 ;  /* 0x80000017ff057210 */ /* 0x080fe20007ffe800 */
[----:B------:R-:W-:Y:S01]  /*1090*/  IMAD.U32 R6, RZ, RZ, UR6 ;  /* 0x00000006ff067e24 */ /* 0x000fe2000f8e00ff */
[C---:B--2---:R-:W-:Y:S01]  /*10a0*/  LOP3.LUT R89, R3.reuse, 0x3, RZ, 0xc0, !PT ;  /* 0x0000000303597812 */ /* 0x044fe200078ec0ff */
[----:B------:R-:W-:Y:S01]  /*10b0*/  UISETP.LT.AND UP0, UPT, UR43, 0x1, UPT ;  /* 0x000000012b00788c */ /* 0x000fe2000bf01270 */
[----:B------:R-:W-:Y:S01]  /*10c0*/  LOP3.LUT R94, R3, 0x80, RZ, 0xc0, !PT ;  /* 0x00000080035e7812 */ /* 0x000fe200078ec0ff */
[----:B------:R-:W-:Y:S01]  /*10d0*/  IMAD R5, R14, -0x40, R5 ;  /* 0xffffffc00e057824 */ /* 0x000fe200078e0205 */
[----:B------:R-:W-:Y:S01]  /*10e0*/  ULDC UR4, c[0x0][0x284] ;  /* 0x0000a10000047ab9 */ /* 0x000fe20000000800 */
[-C--:B---3--:R-:W-:Y:S01]  /*10f0*/  SHF.L.U32 R7, R7, R90.reuse, RZ ;  /* 0x0000005a07077219 */ /* 0x088fe200000006ff */
[----:B------:R-:W-:Y:S01]  /*1100*/  USEL UR44, UR43, 0x1, UP0 ;  /* 0x000000012b2c7887 */ /* 0x000fe20008000000 */
[----:B------:R-:W-:Y:S01]  /*1110*/  LOP3.LUT R22, R22, R23, RZ, 0xfc, !PT ;  /* 0x0000001716167212 */ /* 0x000fe200078efcff */
[----:B------:R-:W-:Y:S01]  /*1120*/  IMAD R89, R89, -0x2, R6 ;  /* 0xfffffffe59597824 */ /* 0x000fe200078e0206 */
[----:B------:R-:W-:Y:S01]  /*1130*/  SHF.L.U32 R90, R9, R90, RZ ;  /* 0x0000005a095a7219 */ /* 0x000fe200000006ff */
[----:B------:R-:W-:Y:S01]  /*1140*/  VIADD R97, R5, UR4 ;  /* 0x0000000405617c36 */ /* 0x000fe20008000000 */
[----:B------:R-:W-:Y:S01]  /*1150*/  LOP3.LUT R98, R18, 0x1, RZ, 0xfc, !PT ;  /* 0x0000000112627812 */ /* 0x000fe200078efcff */
[----:B------:R-:W-:Y:S01]  /*1160*/  IMAD.MOV.U32 R23, RZ, RZ, RZ ;  /* 0x000000ffff177224 */ /* 0x000fe200078e00ff */
[C---:B0-----:R-:W-:Y:S01]  /*1170*/  SHF.L.U64.HI R91, R92.reuse, 0x3, R93 ;  /* 0x000000035c5b7819 */ /* 0x041fe2000001025d */
[----:B------:R-:W-:Y:S01]  /*1180*/  IMAD.SHL.U32 R92, R92, 0x8, RZ ;  /* 0x000000085c5c7824 */ /* 0x000fe200078e00ff */
[----:B------:R-:W-:Y:S01]  /*1190*/  SHF.R.U32.HI R94, RZ, 0x7, R94 ;  /* 0x00000007ff5e7819 */ /* 0x000fe2000001165e */
[----:B------:R-:W-:Y:S01]  /*11a0*/  IMAD.SHL.U32 R93, R3, 0x2, RZ ;  /* 0x00000002035d7824 */ /* 0x000fe200078e00ff */
[----:B------:R-:W-:Y:S01]  /*11b0*/  LOP3.LUT R96, RZ, R7, RZ, 0x33, !PT ;  /* 0x00000007ff607212 */ /* 0x000fe200078e33ff */
[----:B------:R-:W-:Y:S01]  /*11c0*/  UIADD3 UR44, UR43, -UR44, URZ ;  /* 0x8000002c2b2c7290 */ /* 0x000fe2000fffe03f */
[----:B------:R-:W-:Y:S01]  /*11d0*/  UMOV UR40, URZ ;  /* 0x0000003f00287c82 */ /* 0x000fe20008000000 */
[----:B-1----:R-:W-:Y:S01]  /*11e0*/  VIADD R95, R95, 0xffffffff ;  /* 0xffffffff5f5f7836 */ /* 0x002fe20000000000 */
[----:B------:R-:W-:-:S09]  /*11f0*/  UMOV UR42, URZ ;  /* 0x0000003f002a7c82 */ /* 0x000fd20008000000 */
.L_x_158:
[----:B0-----:R-:W0:Y:S01]  /*1200*/  SHFL.IDX PT, R0, R94, RZ, 0x1f ;  /* 0x00001fff5e007589 */ /* 0x001e2200000e0000 */
[----:B-1----:R-:W1:Y:S01]  /*1210*/  S2UR UR7, SR_CgaCtaId ;  /* 0x00000000000779c3 */ /* 0x002e620000008800 */
[----:B------:R-:W-:Y:S01]  /*1220*/  UMOV UR6, 0x400 ;  /* 0x0000040000067882 */ /* 0x000fe20000000000 */
[----:B0-----:R-:W-:Y:S01]  /*1230*/  R2UR UR4, R0 ;  /* 0x00000000000472ca */ /* 0x001fe200000e0000 */
[----:B-1----:R-:W-:-:S12]  /*1240*/  ULEA UR46, UR7, UR6, 0x18 ;  /* 0x00000006072e7291 */ /* 0x002fd8000f8ec03f */
[----:B------:R-:W-:-:S04]  /*1250*/  ULEA.HI UR5, UR4, UR4, URZ, 0x1 ;  /* 0x0000000404057291 */ /* 0x000fc8000f8f083f */
[----:B------:R-:W-:-:S04]  /*1260*/  ULOP3.LUT UR5, UR5, 0x7fffe, URZ, 0xc0, !UPT ;  /* 0x0007fffe05057892 */ /* 0x000fc8000f8ec03f */
[----:B------:R-:W-:-:S03]  /*1270*/  UIADD3 UR5, UR4, -UR5, URZ ;  /* 0x8000000504057290 */ /* 0x000fc6000fffe03f */
[----:B------:R-:W-:Y:S01]  /*1280*/  ULDC UR4, c[0x0][0x28c] ;  /* 0x0000a30000047ab9 */ /* 0x000fe20000000800 */
[----:B------:R-:W-:Y:S01]  /*1290*/  ULEA UR5, UR5, UR46, 0xd ;  /* 0x0000002e05057291 */ /* 0x000fe2000f8e683f */
[----:B------:R-:W-:-:S03]  /*12a0*/  ISETP.LT.AND P0, PT, RZ, UR4, PT ;  /* 0x00000004ff007c0c */ /* 0x000fc6000bf01270 */
[----:B------:R-:W-:-:S04]  /*12b0*/  UIADD3 UR5, UR5, 0x180, URZ ;  /* 0x0000018005057890 */ /* 0x000fc8000fffe03f */
[----:B------:R-:W-:-:S04]  /*12c0*/  USHF.R.U32.HI UR5, URZ, 0x4, UR5 ;  /* 0x000000043f057899 */ /* 0x000fc80008011605 */
[----:B------:R-:W-:-:S04]  /*12d0*/  ULOP3.LUT UR5, UR5, 0x3fff, URZ, 0xc0, !UPT ;  /* 0x00003fff05057892 */ /* 0x000fc8000f8ec03f */
[----:B------:R-:W-:Y:S01]  /*12e0*/  ULOP3.LUT UR45, UR5, 0x10000, URZ, 0xfc, !UPT ;  /* 0x00010000052d7892 */ /* 0x000fe2000f8efc3f */
[----:B--234-:R-:W-:Y:S11]  /*12f0*/  @P0 BRA `(.L_x_13) ;  /* 0x0000000000400947 */ /* 0x01cff60003800000 */
[----:B------:R-:W-:Y:S01]  /*1300*/  MOV R0, 0x0 ;  /* 0x0000000000007802 */ /* 0x000fe20000000f00 */
[----:B------:R-:W-:Y:S01]  /*1310*/  ULDC.64 UR4, c[0x4][0x68] ;  /* 0x01001a0000047ab9 */ /* 0x000fe20000000a00 */
[----:B------:R-:W-:Y:S01]  /*1320*/  ULDC.64 UR6, c[0x4][0x8] ;  /* 0x0100020000067ab9 */ /* 0x000fe20000000a00 */
[----:B------:R-:W-:Y:S01]  /*1330*/  IMAD.U32 R4, RZ, RZ, UR4 ;  /* 0x00000004ff047e24 */ /* 0x000fe2000f8e00ff */
[----:B------:R0:W1:Y:S01]  /*1340*/  LDC.64 R14, c[0x4][R0] ;  /* 0x01000000000e7b82 */ /* 0x0000620000000a00 */
[----:B------:R-:W-:Y:S01]  /*1350*/  IMAD.U32 R5, RZ, RZ, UR5 ;  /* 0x00000005ff057e24 */ /* 0x000fe2000f8e00ff */
[----:B------:R-:W-:Y:S01]  /*1360*/  ULDC.64 UR4, c[0x4][0x70] ;  /* 0x01001c0000047ab9 */ /* 0x000fe20000000a00 */
[----:B------:R-:W-:Y:S02]  /*1370*/  IMAD.U32 R10, RZ, RZ, UR6 ;  /* 0x00000006ff0a7e24 */ /* 0x000fe4000f8e00ff */
[----:B------:R-:W-:Y:S02]  /*1380*/  IMAD.U32 R6, RZ, RZ, UR4 ;  /* 0x00000004ff067e24 */ /* 0x000fe4000f8e00ff */
[----:B------:R-:W-:-:S02]  /*1390*/  IMAD.U32 R7, RZ, RZ, UR5 ;  /* 0x00000005ff077e24 */ /* 0x000fc4000f8e00ff */
[----:B------:R-:W-:Y:S02]  /*13a0*/  IMAD.U32 R11, RZ, RZ, UR7 ;  /* 0x00000007ff0b7e24 */ /* 0x000fe4000f8e00ff */
[----:B------:R-:W-:Y:S02]  /*13b0*/  IMAD.MOV.U32 R8, RZ, RZ, 0x1e1 ;  /* 0x000001e1ff087424 */ /* 0x000fe400078e00ff */
[----:B------:R-:W-:Y:S02]  /*13c0*/  IMAD.MOV.U32 R12, RZ, RZ, 0x1 ;  /* 0x00000001ff0c7424 */ /* 0x000fe400078e00ff */
[----:B0-----:R-:W-:-:S07]  /*13d0*/  IMAD.MOV.U32 R13, RZ, RZ, RZ ;  /* 0x000000ffff0d7224 */ /* 0x001fce00078e00ff */
[----:B------:R-:W-:-:S07]  /*13e0*/  LEPC R20, `(.L_x_13) ;  /* 0x000000001014794e */ /* 0x000fce0000000000 */
[----:B-1---5:R-:W-:Y:S05]  /*13f0*/  CALL.ABS.NOINC R14 ;  /* 0x000000000e007343 */ /* 0x022fea0003c00000 */
.L_x_13:
[----:B------:R-:W-:-:S13]  /*1400*/  ISETP.NE.AND P0, PT, R98, 0x3, PT ;  /* 0x000000036200780c */ /* 0x000fda0003f05270 */
[----:B------:R-:W-:Y:S05]  /*1410*/  @!P0 BRA `(.L_x_14) ;  /* 0x0000000000048947 */ /* 0x000fea0003800000 */
[----:B------:R-:W-:Y:S01]  /*1420*/  BPT.TRAP 0x1 ;  /* 0x000000040000795c */ /* 0x000fe20000300000 */
.L_x_14:
[----:B------:R-:W-:Y:S02]  /*1430*/  IMAD.U32 R3, RZ, RZ, UR42 ;  /* 0x0000002aff037e24 */ /* 0x000fe4000f8e00ff */
[----:B------:R-:W-:-:S03]  /*1440*/  IMAD.U32 R0, RZ, RZ, UR40 ;  /* 0x00000028ff007e24 */ /* 0x000fc6000f8e00ff */
[----:B------:R-:W-:Y:S02]  /*1450*/  LEA R3, R3, UR46, 0x3 ;  /* 0x0000002e03037c11 */ /* 0x000fe4000f8e18ff */
[----:B------:R-:W-:-:S04]  /*1460*/  SHF.L.U32 R0, R0, 0x1f, RZ ;  /* 0x0000001f00007819 */ /* 0x000fc800000006ff */
[----:B------:R0:W1:Y:S01]  /*1470*/  SYNCS.PHASECHK.TRANS64.TRYWAIT P1, [R3+URZ], R0 ;  /* 0x00000000030075a7 */ /* 0x000062000802017f */
[----:B------:R-:W-:Y:S05]  /*1480*/  @!P0 BRA `(.L_x_15) ;  /* 0x0000000000048947 */ /* 0x000fea0003800000 */
[----:B------:R-:W-:Y:S01]  /*1490*/  BPT.TRAP 0x1 ;  /* 0x000000040000795c */ /* 0x000fe20000300000 */
.L_x_15:
[----:B------:R-:W-:-:S05]  /*14a0*/  IMAD.U32 R4, RZ, RZ, UR44 ;  /* 0x0000002cff047e24 */ /* 0x000fca000f8e00ff */
[----:B------:R-:W-:Y:S01]  /*14b0*/  ISETP.GE.AND P2, PT, R4, 0x1, PT ;  /* 0x000000010400780c */ /* 0x000fe20003f46270 */
[----:B-1----:R-:W-:-:S12]  /*14c0*/  @P1 BRA `(.L_x_16) ;  /* 0x0000000000081947 */ /* 0x002fd80003800000 */
[----:B------:R-:W1:Y:S02]  /*14d0*/  SYNCS.PHASECHK.TRANS64.TRYWAIT P1, [R3+URZ], R0 ;  /* 0x00000000030075a7 */ /* 0x000e64000802017f */
[----:B-1----:R-:W-:Y:S05]  /*14e0*/  @!P1 BRA `(.L_x_17) ;  /* 0x0000005c00c09947 */ /* 0x002fea0003800000 */
.L_x_16:
[----:B------:R-:W-:Y:S05]  /*14f0*/  WARPSYNC.ALL ;  /* 0x0000000000007948 */ /* 0x000fea0003800000 */
[----:B------:R-:W-:Y:S01]  /*1500*/  UIADD3 UR4, UR46, 0x30180, URZ ;  /* 0x000301802e047890 */ /* 0x000fe2000fffe03f */
[----:B------:R-:W-:Y:S01]  /*1510*/  WARPGROUP.ARRIVE ;  /* 0x00000000000079c5 */ /* 0x000fe20000000000 */
[----:B------:R-:W-:Y:S02]  /*1520*/  ULEA UR5, UR42, UR45, 0xb ;  /* 0x0000002d2a057291 */ /* 0x000fe4000f8e583f */
[----:B------:R-:W-:Y:S01]  /*1530*/  USHF.R.U32.HI UR4, URZ, 0x4, UR4 ;  /* 0x000000043f047899 */ /* 0x000fe20008011604 */
[----:B------:R-:W-:Y:S01]  /*1540*/  UMOV UR9, 0x40000040 ;  /* 0x4000004000097882 */ /* 0x000fe20000000000 */
[----:B------:R-:W-:-:S02]  /*1550*/  UMOV UR11, 0x40000040 ;  /* 0x40000040000b7882 */ /* 0x000fc40000000000 */
[----:B------:R-:W-:Y:S01]  /*1560*/  ULOP3.LUT UR4, UR4, 0x3fff, URZ, 0xc0, !UPT ;  /* 0x00003fff04047892 */ /* 0x000fe2000f8ec03f */
[----:B------:R-:W-:-:S03]  /*1570*/  UMOV UR8, UR5 ;  /* 0x0000000500087c82 */ /* 0x000fc60008000000 */
[----:B------:R-:W-:-:S04]  /*1580*/  ULOP3.LUT UR4, UR4, 0x10000, URZ, 0xfc, !UPT ;  /* 0x0001000004047892 */ /* 0x000fc8000f8efc3f */
[----:B------:R-:W-:-:S07]  /*1590*/  ULEA UR6, UR42, UR4, 0xb ;  /* 0x000000042a067291 */ /* 0x000fce000f8e583f */
[----:B------:R-:W-:Y:S02]  /*15a0*/  UMOV UR10, UR6 ;  /* 0x00000006000a7c82 */ /* 0x000fe40008000000 */
[----:B------:R-:W-:Y:S01]  /*15b0*/  HGMMA.64x128x8.F32.TF32 R24, gdesc[UR8], RZ, !UPT, gsb0 ;  /* 0x05e00000081879f0 */ /* 0x000fe2000c0028ff */
[----:B------:R-:W-:Y:S02]  /*15c0*/  UIADD3 UR8, UR5, 0x2, URZ ;  /* 0x0000000205087890 */ /* 0x000fe4000fffe03f */
[----:B------:R-:W-:Y:S01]  /*15d0*/  UIADD3 UR10, UR6, 0x2, URZ ;  /* 0x00000002060a7890 */ /* 0x000fe2000fffe03f */
[----:B------:R-:W-:Y:S01]  /*15e0*/  UMOV UR9, 0x40000040 ;  /* 0x4000004000097882 */ /* 0x000fe20000000000 */
[----:B------:R-:W-:Y:S01]  /*15f0*/  UMOV UR11, 0x40000040 ;  /* 0x40000040000b7882 */ /* 0x000fe20000000000 */
[----:B------:R-:W-:Y:S02]  /*1600*/  WARPGROUP.DEPBAR.LE gsb0, 0x0 ;  /* 0x00008000000079c5 */ /* 0x000fe40000010000 */
[----:B------:R-:W-:-:S06]  /*1610*/  WARPGROUP.ARRIVE ;  /* 0x00000000000079c5 */ /* 0x000fcc0000000000 */
[----:B------:R-:W-:Y:S01]  /*1620*/  HGMMA.64x128x8.F32.TF32 R24, gdesc[UR8], R24, gsb0 ;  /* 0x05e00000081879f0 */ /* 0x000fe20008002818 */
        /* <DEDUP_REMOVED lines=41> */
[----:B------:R-:W-:Y:S03]  /*18c0*/  HGMMA.64x128x8.F32.TF32 R24, gdesc[UR8], R24, gsb0 ;  /* 0x05e00000081879f0 */ /* 0x000fe60008002818 */
[----:B------:R-:W-:Y:S02]  /*18d0*/  WARPGROUP.DEPBAR.LE gsb0, 0x0 ;  /* 0x00008000000079c5 */ /* 0x000fe40000010000 */
[----:B------:R-:W-:Y:S05]  /*18e0*/  @!P2 BRA `(.L_x_18) ;  /* 0x00000004008ca947 */ /* 0x000fea0003800000 */
[----:B------:R-:W-:Y:S01]  /*18f0*/  UIADD3 UR5, UR42, 0x1, URZ ;  /* 0x000000012a057890 */ /* 0x000fe2000fffe03f */
[----:B01----:R-:W-:-:S03]  /*1900*/  IMAD.U32 R0, RZ, RZ, UR44 ;  /* 0x0000002cff007e24 */ /* 0x003fc6000f8e00ff */
[----:B------:R-:W-:-:S04]  /*1910*/  UISETP.NE.AND UP0, UPT, UR5, 0x6, UPT ;  /* 0x000000060500788c */ /* 0x000fc8000bf05270 */
[----:B------:R-:W-:Y:S02]  /*1920*/  USEL UR6, URZ, 0x1, UP0 ;  /* 0x000000013f067887 */ /* 0x000fe40008000000 */
[----:B------:R-:W-:Y:S02]  /*1930*/  USEL UR5, UR5, URZ, UP0 ;  /* 0x0000003f05057287 */ /* 0x000fe40008000000 */
[----:B------:R-:W-:-:S06]  /*1940*/  ULOP3.LUT UR6, UR40, UR6, URZ, 0x3c, !UPT ;  /* 0x0000000628067292 */ /* 0x000fcc000f8e3c3f */
[----:B------:R-:W-:Y:S01]  /*1950*/  IMAD.U32 R5, RZ, RZ, UR6 ;  /* 0x00000006ff057e24 */ /* 0x000fe2000f8e00ff */
[----:B------:R-:W-:-:S06]  /*1960*/  UMOV UR6, UR42 ;  /* 0x0000002a00067c82 */ /* 0x000fcc0008000000 */
.L_x_25:
[----:B01----:R-:W-:Y:S05]  /*1970*/  @!P0 BRA `(.L_x_19) ;  /* 0x0000000000048947 */ /* 0x003fea0003800000 */
[----:B------:R-:W-:Y:S01]  /*1980*/  BPT.TRAP 0x1 ;  /* 0x000000040000795c */ /* 0x000fe20000300000 */
.L_x_19:
[----:B------:R-:W0:Y:S01]  /*1990*/  S2UR UR8, SR_CgaCtaId ;  /* 0x00000000000879c3 */ /* 0x000e220000008800 */
[----:B------:R-:W-:Y:S01]  /*19a0*/  UMOV UR7, 0x400 ;  /* 0x0000040000077882 */ /* 0x000fe20000000000 */
[----:B------:R-:W-:Y:S01]  /*19b0*/  SHF.L.U32 R3, R5, 0x1f, RZ ;  /* 0x0000001f05037819 */ /* 0x000fe200000006ff */
[----:B0-----:R-:W-:-:S04]  /*19c0*/  ULEA UR7, UR8, UR7, 0x18 ;  /* 0x0000000708077291 */ /* 0x001fc8000f8ec03f */
[----:B------:R-:W-:-:S09]  /*19d0*/  ULEA UR8, UR5, UR7, 0x3 ;  /* 0x0000000705087291 */ /* 0x000fd2000f8e183f */
[----:B------:R0:W1:Y:S01]  /*19e0*/  SYNCS.PHASECHK.TRANS64.TRYWAIT P1, [UR8], R3 ;  /* 0x00000003ff0075a7 */ /* 0x0000620008020148 */
[----:B------:R-:W-:Y:S05]  /*19f0*/  @!P0 BRA `(.L_x_20) ;  /* 0x0000000000048947 */ /* 0x000fea0003800000 */
[----:B------:R-:W-:Y:S01]  /*1a00*/  BPT.TRAP 0x1 ;  /* 0x000000040000795c */ /* 0x000fe20000300000 */
.L_x_20:
[----:B-1----:R-:W-:Y:S05]  /*1a10*/  @P1 BRA `(.L_x_21) ;  /* 0x0000000000081947 */ /* 0x002fea0003800000 */
[----:B------:R-:W1:Y:S02]  /*1a20*/  SYNCS.PHASECHK.TRANS64.TRYWAIT P1, [UR8], R3 ;  /* 0x00000003ff0075a7 */ /* 0x000e640008020148 */
[----:B-1----:R-:W-:Y:S05]  /*1a30*/  @!P1 BRA `(.L_x_22) ;  /* 0x0000005800809947 */ /* 0x002fea0003800000 */
.L_x_21:
[----:B------:R-:W-:Y:S01]  /*1a40*/  ULEA UR12, UR5, UR45, 0xb ;  /* 0x0000002d050c7291 */ /* 0x000fe2000f8e583f */
[----:B------:R-:W-:Y:S01]  /*1a50*/  WARPGROUP.ARRIVE ;  /* 0x00000000000079c5 */ /* 0x000fe20000000000 */
[----:B------:R-:W-:Y:S01]  /*1a60*/  ULEA UR13, UR5, UR4, 0xb ;  /* 0x00000004050d7291 */ /* 0x000fe2000f8e583f */
[----:B------:R-:W-:Y:S01]  /*1a70*/  UMOV UR9, 0x40000040 ;  /* 0x4000004000097882 */ /* 0x000fe20000000000 */
[----:B------:R-:W-:-:S03]  /*1a80*/  UMOV UR11, 0x40000040 ;  /* 0x40000040000b7882 */ /* 0x000fc60000000000 */
[----:B------:R-:W-:Y:S02]  /*1a90*/  UMOV UR8, UR12 ;  /* 0x0000000c00087c82 */ /* 0x000fe40008000000 */
[----:B------:R-:W-:Y:S02]  /*1aa0*/  UMOV UR10, UR13 ;  /* 0x0000000d000a7c82 */ /* 0x000fe40008000000 */
[----:B------:R-:W-:Y:S01]  /*1ab0*/  HGMMA.64x128x8.F32.TF32 R24, gdesc[UR8], R24, gsb0 ;  /* 0x05e00000081879f0 */ /* 0x000fe20008002818 */
[----:B------:R-:W-:Y:S02]  /*1ac0*/  UIADD3 UR8, UR12, 0x2, URZ ;  /* 0x000000020c087890 */ /* 0x000fe4000fffe03f */
[----:B------:R-:W-:Y:S01]  /*1ad0*/  UIADD3 UR10, UR13, 0x2, URZ ;  /* 0x000000020d0a7890 */ /* 0x000fe2000fffe03f */
[----:B------:R-:W-:Y:S01]  /*1ae0*/  UMOV UR9, 0x40000040 ;  /* 0x4000004000097882 */ /* 0x000fe20000000000 */
[----:B------:R-:W-:Y:S01]  /*1af0*/  UMOV UR11, 0x40000040 ;  /* 0x40000040000b7882 */ /* 0x000fe20000000000 */
[----:B------:R-:W-:-:S02]  /*1b00*/  WARPGROUP.DEPBAR.LE gsb0, 0x0 ;  /* 0x00008000000079c5 */ /* 0x000fc40000010000 */
        /* <DEDUP_REMOVED lines=46> */
[----:B------:R-:W-:Y:S01]  /*1df0*/  BPT.TRAP 0x1 ;  /* 0x000000040000795c */ /* 0x000fe20000300000 */
.L_x_23:
[----:B------:R-:W-:Y:S01]  /*1e00*/  ULEA UR7, UR6, UR7, 0x3 ;  /* 0x0000000706077291 */ /* 0x000fe2000f8e183f */
[----:B------:R-:W-:-:S03]  /*1e10*/  ISETP.GT.U32.AND P1, PT, R18, 0x1, PT ;  /* 0x000000011200780c */ /* 0x000fc60003f24070 */
[----:B------:R-:W-:-:S04]  /*1e20*/  UIADD3 UR7, UR7, 0x30, URZ ;  /* 0x0000003007077890 */ /* 0x000fc8000fffe03f */
[----:B------:R-:W-:-:S09]  /*1e30*/  UPRMT UR7, URZ, 0x654, UR7 ;  /* 0x000006543f077896 */ /* 0x000fd20008000007 */
[----:B------:R-:W-:Y:S01]  /*1e40*/  SYNCS.ARRIVE.TRANS64.RED.A1T0 RZ, [UR7], RZ ;  /* 0x000000ffffff79a7 */ /* 0x000fe20008100407 */
[----:B------:R-:W-:Y:S05]  /*1e50*/  @P1 BRA `(.L_x_24) ;  /* 0x0000000000041947 */ /* 0x000fea0003800000 */
[----:B------:R-:W-:Y:S01]  /*1e60*/  BPT.TRAP 0x1 ;  /* 0x000000040000795c */ /* 0x000fe20000300000 */
.L_x_24:
[----:B------:R-:W-:Y:S01]  /*1e70*/  UIADD3 UR5, UR5, 0x1, URZ ;  /* 0x0000000105057890 */ /* 0x000fe2000fffe03f */
[C---:B------:R-:W-:Y:S01]  /*1e80*/  ISETP.GT.AND P1, PT, R0.reuse, 0x1, PT ;  /* 0x000000010000780c */ /* 0x040fe20003f24270 */
[----:B------:R-:W-:Y:S01]  /*1e90*/  UIADD3 UR6, UR6, 0x1, URZ ;  /* 0x0000000106067890 */ /* 0x000fe2000fffe03f */
[----:B------:R-:W-:Y:S01]  /*1ea0*/  VIADD R0, R0, 0xffffffff ;  /* 0xffffffff00007836 */ /* 0x000fe20000000000 */
[----:B------:R-:W-:Y:S02]  /*1eb0*/  UISETP.NE.AND UP0, UPT, UR5, 0x6, UPT ;  /* 0x000000060500788c */ /* 0x000fe4000bf05270 */
[----:B------:R-:W-:Y:S02]  /*1ec0*/  UISETP.NE.AND UP1, UPT, UR6, 0x6, UPT ;  /* 0x000000060600788c */ /* 0x000fe4000bf25270 */
[----:B------:R-:W-:Y:S02]  /*1ed0*/  USEL UR7, URZ, 0x1, UP0 ;  /* 0x000000013f077887 */ /* 0x000fe40008000000 */
[----:B------:R-:W-:-:S02]  /*1ee0*/  USEL UR5, UR5, URZ, UP0 ;  /* 0x0000003f05057287 */ /* 0x000fc40008000000 */
[----:B------:R-:W-:Y:S02]  /*1ef0*/  USEL UR6, UR6, URZ, UP1 ;  /* 0x0000003f06067287 */ /* 0x000fe40008800000 */
[----:B------:R-:W-:Y:S01]  /*1f00*/  LOP3.LUT R5, R5, UR7, RZ, 0x3c, !PT ;  /* 0x0000000705057c12 */ /* 0x000fe2000f8e3cff */
[----:B------:R-:W-:Y:S09]  /*1f10*/  @P1 BRA `(.L_x_25) ;  /* 0xfffffff800941947 */ /* 0x000ff2000383ffff */
.L_x_18:
[----:B01----:R-:W0:Y:S02]  /*1f20*/  LDC R0, c[0x0][0x28c] ;  /* 0x0000a300ff007b82 */ /* 0x003e240000000800 */
[----:B0-----:R-:W-:-:S13]  /*1f30*/  ISETP.GE.AND P1, PT, R0, 0x1, PT ;  /* 0x000000010000780c */ /* 0x001fda0003f26270 */
[----:B------:R-:W-:Y:S05]  /*1f40*/  @!P1 BRA `(.L_x_26) ;  /* 0x0000000000409947 */ /* 0x000fea0003800000 */
[----:B------:R-:W-:Y:S05]  /*1f50*/  @!P0 BRA `(.L_x_27) ;  /* 0x0000000000048947 */ /* 0x000fea0003800000 */
[----:B------:R-:W-:Y:S01]  /*1f60*/  BPT.TRAP 0x1 ;  /* 0x000000040000795c */ /* 0x000fe20000300000 */
.L_x_27:
[----:B------:R-:W0:Y:S01]  /*1f70*/  S2UR UR7, SR_CgaCtaId ;  /* 0x00000000000779c3 */ /* 0x000e220000008800 */
[----:B------:R-:W-:Y:S01]  /*1f80*/  UIADD3 UR6, UR44, UR42, URZ ;  /* 0x0000002a2c067290 */ /* 0x000fe2000fffe03f */
[----:B------:R-:W-:-:S03]  /*1f90*/  ISETP.GT.U32.AND P0, PT, R18, 0x1, PT ;  /* 0x000000011200780c */ /* 0x000fc60003f04070 */
[----:B------:R-:W-:-:S04]  /*1fa0*/  UIMAD.WIDE.U32 UR4, UR6, -0x55555555, URZ ;  /* 0xaaaaaaab060478a5 */ /* 0x000fc8000f8e003f */
[----:B------:R-:W-:-:S03]  /*1fb0*/  USHF.R.U32.HI UR4, URZ, 0x2, UR5 ;  /* 0x000000023f047899 */ /* 0x000fc60008011605 */
[----:B------:R-:W-:Y:S01]  /*1fc0*/  UMOV UR5, 0x400 ;  /* 0x0000040000057882 */ /* 0x000fe20000000000 */
[----:B------:R-:W-:Y:S02]  /*1fd0*/  UIMAD UR6, UR4, -0x6, UR6 ;  /* 0xfffffffa040678a4 */ /* 0x000fe4000f8e0206 */
[----:B0-----:R-:W-:-:S04]  /*1fe0*/  ULEA UR5, UR7, UR5, 0x18 ;  /* 0x0000000507057291 */ /* 0x001fc8000f8ec03f */
[----:B------:R-:W-:-:S04]  /*1ff0*/  ULEA UR6, UR6, UR5, 0x3 ;  /* 0x0000000506067291 */ /* 0x000fc8000f8e183f */
[----:B------:R-:W-:-:S04]  /*2000*/  UIADD3 UR6, UR6, 0x30, URZ ;  /* 0x0000003006067890 */ /* 0x000fc8000fffe03f */
[----:B------:R-:W-:-:S09]  /*2010*/  UPRMT UR6, URZ, 0x654, UR6 ;  /* 0x000006543f067896 */ /* 0x000fd20008000006 */
[----:B------:R-:W-:Y:S01]  /*2020*/  SYNCS.ARRIVE.TRANS64.RED.A1T0 RZ, [UR6], RZ ;  /* 0x000000ffffff79a7 */ /* 0x000fe20008100406 */
[----:B------:R-:W-:Y:S05]  /*2030*/  @P0 BRA `(.L_x_26) ;  /* 0x0000000000040947 */ /* 0x000fea0003800000 */
[----:B------:R-:W-:Y:S01]  /*2040*/  BPT.TRAP 0x1 ;  /* 0x000000040000795c */ /* 0x000fe20000300000 */
.L_x_26:
[----:B------:R-:W-:Y:S01]  /*2050*/  IMAD.SHL.U32 R6, R100, 0x80, RZ ;  /* 0x0000008064067824 */ /* 0x000fe200078e00ff */
[----:B------:R-:W-:Y:S01]  /*2060*/  UIADD3 UR42, UR43, UR42, URZ ;  /* 0x0000002a2b2a7290 */ /* 0x000fe2000fffe03f */
[----:B------:R-:W-:Y:S01]  /*2070*/  SHF.R.S32.HI R11, RZ, 0x1f, R99 ;  /* 0x0000001fff0b7819 */ /* 0x000fe20000011463 */
[----:B------:R-:W-:Y:S01]  /*2080*/  UISETP.GE.U32.AND UP1, UPT, UR43, 0x6, UPT ;  /* 0x000000062b00788c */ /* 0x000fe2000bf26070 */
[----:B------:R-:W-:Y:S01]  /*2090*/  IMAD.SHL.U32 R10, R101, 0x80, RZ ;  /* 0x00000080650a7824 */ /* 0x000fe200078e00ff */
[----:B------:R-:W-:Y:S01]  /*20a0*/  ULDC UR7, c[0x0][0x288] ;  /* 0x0000a20000077ab9 */ /* 0x000fe20000000800 */
[C---:B------:R-:W-:Y:S01]  /*20b0*/  LOP3.LUT R8, R6.reuse, 0x6, R93, 0xf8, !PT ;  /* 0x0000000606087812 */ /* 0x040fe200078ef85d */
[----:B------:R-:W-:Y:S01]  /*20c0*/  UISETP.GT.U32.AND UP0, UPT, UR42, 0x5, UPT ;  /* 0x000000052a00788c */ /* 0x000fe2000bf04070 */
[----:B------:R-:W-:Y:S01]  /*20d0*/  ISETP.GE.AND P0, PT, R6, UR7, PT ;  /* 0x0000000706007c0c */ /* 0x000fe2000bf06270 */
[----:B------:R-:W-:Y:S01]  /*20e0*/  ULDC.64 UR4, c[0x0][0x5d0] ;  /* 0x0001740000047ab9 */ /* 0x000fe20000000a00 */
[--C-:B------:R-:W-:Y:S01]  /*20f0*/  SHF.R.S32.HI R9, RZ, 0x1f, R8.reuse ;  /* 0x0000001fff097819 */ /* 0x100fe20000011408 */
[----:B------:R-:W-:Y:S01]  /*2100*/  ULDC UR10, c[0x0][0x284] ;  /* 0x0000a100000a7ab9 */ /* 0x000fe20000000800 */
[----:B------:R-:W-:Y:S01]  /*2110*/  IMAD R0, R11, UR4, RZ ;  /* 0x000000040b007c24 */ /* 0x000fe2000f8e02ff */
[----:B------:R-:W-:Y:S01]  /*2120*/  UISETP.LT.U32.AND UP0, UPT, UR43, 0x6, UP0 ;  /* 0x000000062b00788c */ /* 0x000fe20008701070 */
[----:B------:R-:W-:Y:S01]  /*2130*/  ISETP.GE.OR P0, PT, R10, UR10, P0 ;  /* 0x0000000a0a007c0c */ /* 0x000fe20008706670 */
[----:B------:R-:W-:Y:S01]  /*2140*/  IMAD.WIDE.U32 R4, R99, UR4, R8 ;  /* 0x0000000463047c25 */ /* 0x000fe2000f8e0008 */
[----:B------:R-:W-:Y:S01]  /*2150*/  ULDC.64 UR8, c[0x0][0x5c8] ;  /* 0x0001720000087ab9 */ /* 0x000fe20000000a00 */
[----:B------:R-:W-:-:S02]  /*2160*/  USEL UR6, URZ, 0x1, !UP0 ;  /* 0x000000013f067887 */ /* 0x000fc4000c000000 */
[----:B------:R-:W-:Y:S01]  /*2170*/  IMAD R3, R99, UR5, R0 ;  /* 0x0000000563037c24 */ /* 0x000fe2000f8e0200 */
[----:B------:R-:W-:Y:S01]  /*2180*/  @UP1 UIMAD.WIDE.U32 UR4, UR42, -0x55555555, URZ ;  /* 0xaaaaaaab2a0418a5 */ /* 0x000fe2000f8e003f */
[----:B------:R-:W-:Y:S01]  /*2190*/  IMAD.WIDE R100, R101, 0x80, R22 ;  /* 0x0000008065647825 */ /* 0x000fe200078e0216 */
[----:B------:R-:W-:Y:S02]  /*21a0*/  ULOP3.LUT UR40, UR40, UR6, URZ, 0x3c, !UPT ;  /* 0x0000000628287292 */ /* 0x000fe4000f8e3c3f */
[----:B------:R-:W-:Y:S01]  /*21b0*/  @UP1 USHF.R.U32.HI UR4, URZ, 0x2, UR5 ;  /* 0x000000023f041899 */ /* 0x000fe20008011605 */
[----:B------:R-:W-:Y:S02]  /*21c0*/  IMAD.IADD R5, R5, 0x1, R3 ;  /* 0x0000000105057824 */ /* 0x000fe400078e0203 */
[----:B------:R-:W-:Y:S01]  /*21d0*/  IMAD R3, R101, UR8, RZ ;  /* 0x0000000865037c24 */ /* 0x000fe2000f8e02ff */
[----:B------:R-:W-:Y:S01]  /*21e0*/  @UP1 ULOP3.LUT UR40, UR40, 0x1, UR4, 0x78, !UPT ;  /* 0x0000000128281892 */ /* 0x000fe2000f8e7804 */
[----:B------:R-:W-:-:S04]  /*21f0*/  IMAD.WIDE.U32 R102, R100, UR8, R4 ;  /* 0x0000000864667c25 */ /* 0x000fc8000f8e0004 */
[----:B------:R-:W-:Y:S02]  /*2200*/  IMAD R7, R100, UR9, R3 ;  /* 0x0000000964077c24 */ /* 0x000fe4000f8e0203 */
[----:B------:R-:W-:Y:S01]  /*2210*/  IMAD.MOV.U32 R0, RZ, RZ, -0x1 ;  /* 0xffffffffff007424 */ /* 0x000fe200078e00ff */
[----:B------:R-:W-:Y:S06]  /*2220*/  @P0 BRA `(.L_x_28) ;  /* 0x0000003400040947 */ /* 0x000fec0003800000 */
[----:B-----5:R-:W-:Y:S01]  /*2230*/  FSETP.NEU.AND P0, PT, R88, RZ, PT ;  /* 0x000000ff5800720b */ /* 0x020fe20003f0d000 */
[----:B------:R-:W-:Y:S01]  /*2240*/  IMAD.IADD R4, R89, 0x1, -R6 ;  /* 0x0000000159047824 */ /* 0x000fe200078e0a06 */
[----:B------:R-:W-:Y:S01]  /*2250*/  BSSY B0, `(.L_x_28) ;  /* 0x000033e000007945 */ /* 0x000fe20003800000 */
[----:B------:R-:W-:Y:S02]  /*2260*/  IMAD.IADD R3, R97, 0x1, -R10 ;  /* 0x0000000161037824 */ /* 0x000fe400078e0a0a */
[----:B------:R-:W-:Y:S01]  /*2270*/  IMAD.IADD R111, R103, 0x1, R7 ;  /* 0x00000001676f7824 */ /* 0x000fe200078e0207 */
[----:B------:R-:W-:-:S04]  /*2280*/  ISETP.GT.AND P3, PT, R4, RZ, PT ;  /* 0x000000ff0400720c */ /* 0x000fc80003f64270 */
[----:B------:R-:W-:-:S03]  /*2290*/  ISETP.GT.AND P1, PT, R3, RZ, P3 ;  /* 0x000000ff0300720c */ /* 0x000fc60001f24270 */
[----:B------:R-:W-:Y:S10]  /*22a0*/  @!P0 BRA `(.L_x_29) ;  /* 0x0000002400208947 */ /* 0x000ff40003800000 */
[----:B------:R-:W0:Y:S01]  /*22b0*/  LDC.64 R104, c[0x0][0x5b8] ;  /* 0x00016e00ff687b82 */ /* 0x000e220000000a00 */
[----:B------:R-:W-:-:S07]  /*22c0*/  ULDC.64 UR4, c[0x0][0x5c0] ;  /* 0x0001700000047ab9 */ /* 0x000fce0000000a00 */
[----:B------:R-:W1:Y:S08]  /*22d0*/  LDC.64 R106, c[0x0][0x5b0] ;  /* 0x00016c00ff6a7b82 */ /* 0x000e700000000a00 */
[----:B------:R-:W2:Y:S01]  /*22e0*/  LDC.64 R108, c[0x0][0x5a8] ;  /* 0x00016a00ff6c7b82 */ /* 0x000ea20000000a00 */
[-C--:B0-----:R-:W-:Y:S02]  /*22f0*/  IMAD R6, R11, R104.reuse, RZ ;  /* 0x000000680b067224 */ /* 0x081fe400078e02ff */
[----:B------:R-:W-:-:S04]  /*2300*/  IMAD.WIDE.U32 R12, R99, R104, R8 ;  /* 0x00000068630c7225 */ /* 0x000fc800078e0008 */
[----:B------:R-:W-:Y:S02]  /*2310*/  IMAD R103, R99, R105, R6 ;  /* 0x0000006963677224 */ /* 0x000fe400078e0206 */
[-C--:B-1----:R-:W-:Y:S02]  /*2320*/  IMAD R5, R101, R106.reuse, RZ ;  /* 0x0000006a65057224 */ /* 0x082fe400078e02ff */
[----:B------:R-:W-:Y:S02]  /*2330*/  IMAD.IADD R13, R13, 0x1, R103 ;  /* 0x000000010d0d7824 */ /* 0x000fe400078e0267 */
[C---:B------:R-:W-:Y:S02]  /*2340*/  IMAD R105, R100.reuse, R107, R5 ;  /* 0x0000006b64697224 */ /* 0x040fe400078e0205 */
[----:B------:R-:W-:-:S04]  /*2350*/  IMAD.WIDE.U32 R6, R100, R106, R12 ;  /* 0x0000006a64067225 */ /* 0x000fc800078e000c */
[----:B------:R-:W-:Y:S01]  /*2360*/  IMAD.IADD R5, R7, 0x1, R105 ;  /* 0x0000000107057824 */ /* 0x000fe200078e0269 */
[----:B--2---:R-:W-:-:S04]  /*2370*/  LEA R14, P0, R6, R108, 0x2 ;  /* 0x0000006c060e7211 */ /* 0x004fc800078010ff */
[----:B------:R-:W-:-:S05]  /*2380*/  LEA.HI.X R15, R6, R109, R5, 0x2, P0 ;  /* 0x0000006d060f7211 */ /* 0x000fca00000f1405 */
[----:B------:R0:W2:Y:S01]  /*2390*/  @P1 LDG.E.LTC128B R5, desc[UR36][R14.64] ;  /* 0x000000240e051981 */ /* 0x0000a2000c1e1920 */
[----:B------:R-:W-:Y:S01]  /*23a0*/  IMAD.WIDE.U32 R6, R100, R106, R8 ;  /* 0x0000006a64067225 */ /* 0x000fe200078e0008 */
[C---:B------:R-:W-:Y:S01]  /*23b0*/  SHF.L.U64.HI R11, R106.reuse, 0x3, R107 ;  /* 0x000000036a0b7819 */ /* 0x040fe2000001026b */
[----:B------:R-:W-:Y:S01]  /*23c0*/  BSSY B1, `(.L_x_30) ;  /* 0x0000016000017945 */ /* 0x000fe20003800000 */
[----:B------:R-:W-:Y:S01]  /*23d0*/  ISETP.GT.AND P3, PT, R3, 0x8, P3 ;  /* 0x000000080300780c */ /* 0x000fe20001f64270 */
[----:B------:R-:W-:Y:S02]  /*23e0*/  IMAD.IADD R7, R105, 0x1, R7 ;  /* 0x0000000169077824 */ /* 0x000fe400078e0207 */
[----:B------:R-:W-:Y:S02]  /*23f0*/  IMAD.SHL.U32 R10, R106, 0x8, RZ ;  /* 0x000000086a0a7824 */ /* 0x000fe400078e00ff */
[----:B------:R-:W-:-:S04]  /*2400*/  IMAD.WIDE.U32 R20, R99, R104, R6 ;  /* 0x0000006863147225 */ /* 0x000fc800078e0006 */
[----:B------:R-:W-:Y:S01]  /*2410*/  IMAD.WIDE.U32 R100, R100, R106, R10 ;  /* 0x0000006a64647225 */ /* 0x000fe200078e000a */
[----:B------:R-:W-:Y:S02]  /*2420*/  LEA R10, P0, R102, UR4, 0x2 ;  /* 0x00000004660a7c11 */ /* 0x000fe4000f8010ff */
[----:B------:R-:W-:Y:S01]  /*2430*/  LEA R6, P4, R20, R108, 0x2 ;  /* 0x0000006c14067211 */ /* 0x000fe200078810ff */
[----:B0-----:R-:W-:Y:S01]  /*2440*/  IMAD.IADD R14, R103, 0x1, R21 ;  /* 0x00000001670e7824 */ /* 0x001fe200078e0215 */
[----:B------:R-:W-:Y:S01]  /*2450*/  LEA.HI.X R11, R102, UR5, R111, 0x2, P0 ;  /* 0x00000005660b7c11 */ /* 0x000fe200080f146f */
[----:B------:R-:W-:Y:S01]  /*2460*/  IMAD.IADD R105, R105, 0x1, R101 ;  /* 0x0000000169697824 */ /* 0x000fe200078e0265 */
[----:B------:R-:W-:Y:S02]  /*2470*/  ISETP.GT.AND P0, PT, R4, 0x1, PT ;  /* 0x000000010400780c */ /* 0x000fe40003f04270 */
[----:B------:R-:W-:Y:S01]  /*2480*/  IADD3 R15, P2, R12, R100, RZ ;  /* 0x000000640c0f7210 */ /* 0x000fe20007f5e0ff */
[----:B--2---:R-:W-:-:S04]  /*2490*/  FMUL R7, R5, R88 ;  /* 0x0000005805077220 */ /* 0x004fc80000400000 */
[----:B------:R-:W-:Y:S01]  /*24a0*/  FFMA R21, R24, R19, R7 ;  /* 0x0000001318157223 */ /* 0x000fe20000000007 */
[----:B------:R-:W-:Y:S01]  /*24b0*/  LEA.HI.X R7, R20, R109, R14, 0x2, P4 ;  /* 0x0000006d14077211 */ /* 0x000fe200020f140e */
[----:B------:R-:W-:Y:S01]  /*24c0*/  IMAD.X R20, R105, 0x1, R13, P2 ;  /* 0x0000000169147824 */ /* 0x000fe200010e060d */
[----:B------:R-:W-:Y:S02]  /*24d0*/  ISETP.GT.AND P4, PT, R3, RZ, P0 ;  /* 0x000000ff0300720c */ /* 0x000fe40000784270 */
[----:B------:R0:W-:Y:S01]  /*24e0*/  @P1 STG.E desc[UR36][R10.64], R21 ;  /* 0x000000150a001986 */ /* 0x0001e2000c101924 */
[----:B------:R-:W-:-:S10]  /*24f0*/  LEA R14, P1, R15, R108, 0x2 ;  /* 0x0000006c0f0e7211 */ /* 0x000fd400078210ff */
[----:B------:R-:W-:Y:S05]  /*2500*/  @!P4 BRA `(.L_x_31) ;  /* 0x000000000004c947 */ /* 0x000fea0003800000 */
[----:B------:R1:W5:Y:S02]  /*2510*/  LDG.E.LTC128B R5, desc[UR36][R6.64+0x4] ;  /* 0x0000042406057981 */ /* 0x000364000c1e1920 */
.L_x_31:
[----:B------:R-:W-:Y:S05]  /*2520*/  BSYNC B1 ;  /* 0x0000000000017941 */ /* 0x000fea0003800000 */
.L_x_30:
[----:B-----5:R-:W-:Y:S01]  /*2530*/  FMUL R12, R5, R88 ;  /* 0x00000058050c7220 */ /* 0x020fe20000400000 */
[----:B------:R-:W-:-:S03]  /*2540*/  LEA.HI.X R15, R15, R109, R20, 0x2, P1 ;  /* 0x0000006d0f0f7211 */ /* 0x000fc600008f1414 */
[----:B------:R-:W-:Y:S01]  /*2550*/  FFMA R101, R25, R19, R12 ;  /* 0x0000001319657223 */ /* 0x000fe2000000000c */
[----:B------:R-:W-:-:S04]  /*2560*/  IMAD.MOV.U32 R25, RZ, RZ, R5 ;  /* 0x000000ffff197224 */ /* 0x000fc800078e0005 */
[----:B------:R2:W-:Y:S04]  /*2570*/  @P4 STG.E desc[UR36][R10.64+0x4], R101 ;  /* 0x000004650a004986 */ /* 0x0005e8000c101924 */
[----:B------:R-:W3:Y:S01]  /*2580*/  @P3 LDG.E.LTC128B R25, desc[UR36][R14.64] ;  /* 0x000000240e193981 */ /* 0x000ee2000c1e1920 */
[C---:B------:R-:W-:Y:S01]  /*2590*/  SHF.L.U64.HI R13, R92.reuse, 0x2, R91 ;  /* 0x000000025c0d7819 */ /* 0x040fe2000001025b */
[----:B------:R-:W-:Y:S01]  /*25a0*/  BSSY B1, `(.L_x_32) ;  /* 0x0000010000017945 */ /* 0x000fe20003800000 */
[----:B------:R-:W-:Y:S02]  /*25b0*/  LEA R12, P2, R92, R10, 0x2 ;  /* 0x0000000a5c0c7211 */ /* 0x000fe400078410ff */
[----:B------:R-:W-:Y:S02]  /*25c0*/  IADD3 R20, P1, R8, R100, RZ ;  /* 0x0000006408147210 */ /* 0x000fe40007f3e0ff */
[----:B------:R-:W-:Y:S01]  /*25d0*/  ISETP.GT.AND P0, PT, R3, 0x8, P0 ;  /* 0x000000080300780c */ /* 0x000fe20000704270 */
[----:B------:R-:W-:-:S02]  /*25e0*/  IMAD.X R13, R13, 0x1, R11, P2 ;  /* 0x000000010d0d7824 */ /* 0x000fc400010e060b */
[----:B0-----:R-:W-:Y:S01]  /*25f0*/  IMAD.X R21, R9, 0x1, R105, P1 ;  /* 0x0000000109157824 */ /* 0x001fe200008e0669 */
[----:B------:R-:W-:Y:S01]  /*2600*/  ISETP.GT.AND P1, PT, R4, 0x8, PT ;  /* 0x000000080400780c */ /* 0x000fe20003f24270 */
[----:B------:R-:W-:-:S04]  /*2610*/  IMAD.WIDE.U32 R20, R99, R104, R20 ;  /* 0x0000006863147225 */ /* 0x000fc800078e0014 */
[----:B------:R-:W-:Y:S01]  /*2620*/  IMAD.IADD R9, R103, 0x1, R21 ;  /* 0x0000000167097824 */ /* 0x000fe200078e0215 */
[----:B------:R-:W-:-:S04]  /*2630*/  LEA R8, P4, R20, R108, 0x2 ;  /* 0x0000006c14087211 */ /* 0x000fc800078810ff */
[----:B------:R-:W-:Y:S01]  /*2640*/  LEA.HI.X R9, R20, R109, R9, 0x2, P4 ;  /* 0x0000006d14097211 */ /* 0x000fe200020f1409 */
[----:B---3--:R-:W-:-:S04]  /*2650*/  FMUL R5, R25, R88 ;  /* 0x0000005819057220 */ /* 0x008fc80000400000 */
[----:B------:R-:W-:-:S05]  /*2660*/  FFMA R5, R26, R19, R5 ;  /* 0x000000131a057223 */ /* 0x000fca0000000005 */
[----:B------:R2:W-:Y:S01]  /*2670*/  @P3 STG.E desc[UR36][R12.64], R5 ;  /* 0x000000050c003986 */ /* 0x0005e2000c101924 */
[----:B------:R-:W-:Y:S05]  /*2680*/  @!P0 BRA `(.L_x_33) ;  /* 0x0000000000048947 */ /* 0x000fea0003800000 */
[----:B------:R0:W5:Y:S02]  /*2690*/  LDG.E.LTC128B R25, desc[UR36][R8.64+0x4] ;  /* 0x0000042408197981 */ /* 0x000164000c1e1920 */
.L_x_33:
[----:B------:R-:W-:Y:S05]  /*26a0*/  BSYNC B1 ;  /* 0x0000000000017941 */ /* 0x000fea0003800000 */
.L_x_32:
[----:B-----5:R-:W-:Y:S01]  /*26b0*/  FMUL R14, R25, R88 ;  /* 0x00000058190e7220 */ /* 0x020fe20000400000 */
[----:B------:R-:W-:Y:S01]  /*26c0*/  ISETP.GT.AND P3, PT, R3, RZ, P1 ;  /* 0x000000ff0300720c */ /* 0x000fe20000f64270 */
[----:B------:R-:W-:Y:S01]  /*26d0*/  BSSY B1, `(.L_x_34) ;  /* 0x0000006000017945 */ /* 0x000fe20003800000 */
[----:B------:R-:W-:Y:S01]  /*26e0*/  ISETP.GT.AND P2, PT, R4, 0x9, PT ;  /* 0x000000090400780c */ /* 0x000fe20003f44270 */
[----:B------:R-:W-:-:S05]  /*26f0*/  FFMA R27, R27, R19, R14 ;  /* 0x000000131b1b7223 */ /* 0x000fca000000000e */
[----:B------:R3:W-:Y:S05]  /*2700*/  @P0 STG.E desc[UR36][R12.64+0x4], R27 ;  /* 0x0000041b0c000986 */ /* 0x0007ea000c101924 */
[----:B------:R-:W-:Y:S05]  /*2710*/  @!P3 BRA `(.L_x_35) ;  /* 0x000000000004b947 */ /* 0x000fea0003800000 */
[----:B------:R4:W5:Y:S02]  /*2720*/  LDG.E.LTC128B R25, desc[UR36][R6.64+0x20] ;  /* 0x0000202406197981 */ /* 0x000964000c1e1920 */
.L_x_35:
[----:B------:R-:W-:Y:S05]  /*2730*/  BSYNC B1 ;  /* 0x0000000000017941 */ /* 0x000fea0003800000 */
.L_x_34:
[----:B--2--5:R-:W-:Y:S01]  /*2740*/  FMUL R5, R25, R88 ;  /* 0x0000005819057220 */ /* 0x024fe20000400000 */
[----:B------:R-:W-:Y:S01]  /*2750*/  ISETP.GT.AND P0, PT, R3, RZ, P2 ;  /* 0x000000ff0300720c */ /* 0x000fe20001704270 */
[----:B------:R-:W-:Y:S02]  /*2760*/  BSSY B1, `(.L_x_36) ;  /* 0x0000005000017945 */ /* 0x000fe40003800000 */
[----:B------:R-:W-:-:S05]  /*2770*/  FFMA R5, R28, R19, R5 ;  /* 0x000000131c057223 */ /* 0x000fca0000000005 */
[----:B------:R2:W-:Y:S05]  /*2780*/  @P3 STG.E desc[UR36][R10.64+0x20], R5 ;  /* 0x000020050a003986 */ /* 0x0005ea000c101924 */
[----:B------:R-:W-:Y:S05]  /*2790*/  @!P0 BRA `(.L_x_37) ;  /* 0x0000000000048947 */ /* 0x000fea0003800000 */
[----:B------:R0:W5:Y:S02]  /*27a0*/  LDG.E.LTC128B R25, desc[UR36][R6.64+0x24] ;  /* 0x0000242406197981 */ /* 0x000164000c1e1920 */
.L_x_37:
[----:B------:R-:W-:Y:S05]  /*27b0*/  BSYNC B1 ;  /* 0x0000000000017941 */ /* 0x000fea0003800000 */
.L_x_36:
[----:B-----5:R-:W-:Y:S01]  /*27c0*/  FMUL R14, R25, R88 ;  /* 0x00000058190e7220 */ /* 0x020fe20000400000 */
[----:B------:R-:W-:Y:S01]  /*27d0*/  ISETP.GT.AND P1, PT, R3, 0x8, P1 ;  /* 0x000000080300780c */ /* 0x000fe20000f24270 */
[----:B------:R-:W-:Y:S02]  /*27e0*/  BSSY B1, `(.L_x_38) ;  /* 0x0000005000017945 */ /* 0x000fe40003800000 */
[----:B------:R-:W-:-:S05]  /*27f0*/  FFMA R29, R29, R19, R14 ;  /* 0x000000131d1d7223 */ /* 0x000fca000000000e */
[----:B------:R0:W-:Y:S05]  /*2800*/  @P0 STG.E desc[UR36][R10.64+0x24], R29 ;  /* 0x0000241d0a000986 */ /* 0x0001ea000c101924 */
[----:B------:R-:W-:Y:S05]  /*2810*/  @!P1 BRA `(.L_x_39) ;  /* 0x0000000000049947 */ /* 0x000fea0003800000 */
[----:B------:R0:W5:Y:S02]  /*2820*/  LDG.E.LTC128B R25, desc[UR36][R8.64+0x20] ;  /* 0x0000202408197981 */ /* 0x000164000c1e1920 */
.L_x_39:
[----:B------:R-:W-:Y:S05]  /*2830*/  BSYNC B1 ;  /* 0x0000000000017941 */ /* 0x000fea0003800000 */
.L_x_38:
[----:B--2--5:R-:W-:Y:S01]  /*2840*/  FMUL R5, R25, R88 ;  /* 0x0000005819057220 */ /* 0x024fe20000400000 */
[----:B------:R-:W-:Y:S01]  /*2850*/  ISETP.GT.AND P2, PT, R3, 0x8, P2 ;  /* 0x000000080300780c */ /* 0x000fe20001744270 */
[----:B------:R-:W-:Y:S01]  /*2860*/  BSSY B1, `(.L_x_40) ;  /* 0x0000006000017945 */ /* 0x000fe20003800000 */
[----:B------:R-:W-:Y:S01]  /*2870*/  ISETP.GT.AND P0, PT, R4, 0x10, PT ;  /* 0x000000100400780c */ /* 0x000fe20003f04270 */
[----:B------:R-:W-:-:S05]  /*2880*/  FFMA R5, R30, R19, R5 ;  /* 0x000000131e057223 */ /* 0x000fca0000000005 */
[----:B------:R2:W-:Y:S05]  /*2890*/  @P1 STG.E desc[UR36][R12.64+0x20], R5 ;  /* 0x000020050c001986 */ /* 0x0005ea000c101924 */
[----:B------:R-:W-:Y:S05]  /*28a0*/  @!P2 BRA `(.L_x_41) ;  /* 0x000000000004a947 */ /* 0x000fea0003800000 */
[----:B------:R0:W5:Y:S02]  /*28b0*/  LDG.E.LTC128B R25, desc[UR36][R8.64+0x24] ;  /* 0x0000242408197981 */ /* 0x000164000c1e1920 */
.L_x_41:
[----:B------:R-:W-:Y:S05]  /*28c0*/  BSYNC B1 ;  /* 0x0000000000017941 */ /* 0x000fea0003800000 */
.L_x_40:
        /* <DEDUP_REMOVED lines=8> */
.L_x_43:
[----:B------:R-:W-:Y:S05]  /*2950*/  BSYNC B1 ;  /* 0x0000000000017941 */ /* 0x000fea0003800000 */
.L_x_42:
[----:B--2--5:R-:W-:Y:S01]  /*2960*/  FMUL R5, R25, R88 ;  /* 0x0000005819057220 */ /* 0x024fe20000400000 */
[----:B------:R-:W-:Y:S01]  /*2970*/  ISETP.GT.AND P2, PT, R3, RZ, P1 ;  /* 0x000000ff0300720c */ /* 0x000fe20000f44270 */
[----:B------:R-:W-:Y:S02]  /*2980*/  BSSY B1, `(.L_x_44) ;  /* 0x0000005000017945 */ /* 0x000fe40003800000 */
[----:B------:R-:W-:-:S05]  /*2990*/  FFMA R5, R32, R19, R5 ;  /* 0x0000001320057223 */ /* 0x000fca0000000005 */
[----:B------:R2:W-:Y:S05]  /*29a0*/  @P3 STG.E desc[UR36][R10.64+0x40], R5 ;  /* 0x000040050a003986 */ /* 0x0005ea000c101924 */
[----:B------:R-:W-:Y:S05]  /*29b0*/  @!P2 BRA `(.L_x_45) ;  /* 0x000000000004a947 */ /* 0x000fea0003800000 */
[----:B------:R0:W5:Y:S02]  /*29c0*/  LDG.E.LTC128B R25, desc[UR36][R6.64+0x44] ;  /* 0x0000442406197981 */ /* 0x000164000c1e1920 */
.L_x_45:
[----:B------:R-:W-:Y:S05]  /*29d0*/  BSYNC B1 ;  /* 0x0000000000017941 */ /* 0x000fea0003800000 */
.L_x_44:
[----:B-----5:R-:W-:Y:S01]  /*29e0*/  FMUL R14, R25, R88 ;  /* 0x00000058190e7220 */ /* 0x020fe20000400000 */
[----:B------:R-:W-:Y:S01]  /*29f0*/  ISETP.GT.AND P0, PT, R3, 0x8, P0 ;  /* 0x000000080300780c */ /* 0x000fe20000704270 */
[----:B------:R-:W-:Y:S02]  /*2a00*/  BSSY B1, `(.L_x_46) ;  /* 0x0000005000017945 */ /* 0x000fe40003800000 */
[----:B------:R-:W-:-:S05]  /*2a10*/  FFMA R33, R33, R19, R14 ;  /* 0x0000001321217223 */ /* 0x000fca000000000e */
[----:B------:R0:W-:Y:S05]  /*2a20*/  @P2 STG.E desc[UR36][R10.64+0x44], R33 ;  /* 0x000044210a002986 */ /* 0x0001ea000c101924 */
[----:B------:R-:W-:Y:S05]  /*2a30*/  @!P0 BRA `(.L_x_47) ;  /* 0x0000000000048947 */ /* 0x000fea0003800000 */
[----:B------:R0:W5:Y:S02]  /*2a40*/  LDG.E.LTC128B R25, desc[UR36][R8.64+0x40] ;  /* 0x0000402408197981 */ /* 0x000164000c1e1920 */
.L_x_47:
[----:B------:R-:W-:Y:S05]  /*2a50*/  BSYNC B1 ;  /* 0x0000000000017941 */ /* 0x000fea0003800000 */
.L_x_46:
        /* <DEDUP_REMOVED lines=8> */
.L_x_49:
[----:B------:R-:W-:Y:S05]  /*2ae0*/  BSYNC B1 ;  /* 0x0000000000017941 */ /* 0x000fea0003800000 */
.L_x_48:
        /* <DEDUP_REMOVED lines=8> */
.L_x_51:
[----:B------:R-:W-:Y:S05]  /*2b70*/  BSYNC B1 ;  /* 0x0000000000017941 */ /* 0x000fea0003800000 */
.L_x_50:
[----:B--2--5:R-:W-:Y:S01]  /*2b80*/  FMUL R5, R25, R88 ;  /* 0x0000005819057220 */ /* 0x024fe20000400000 */
[----:B------:R-:W-:Y:S01]  /*2b90*/  ISETP.GT.AND P1, PT, R3, RZ, P0 ;  /* 0x000000ff0300720c */ /* 0x000fe20000724270 */
[----:B------:R-:W-:Y:S02]  /*2ba0*/  BSSY B1, `(.L_x_52) ;  /* 0x0000005000017945 */ /* 0x000fe40003800000 */
[----:B------:R-:W-:-:S05]  /*2bb0*/  FFMA R5, R36, R19, R5 ;  /* 0x0000001324057223 */ /* 0x000fca0000000005 */
[----:B------:R2:W-:Y:S05]  /*2bc0*/  @P3 STG.E desc[UR36][R10.64+0x60], R5 ;  /* 0x000060050a003986 */ /* 0x0005ea000c101924 */
[----:B------:R-:W-:Y:S05]  /*2bd0*/  @!P1 BRA `(.L_x_53) ;  /* 0x0000000000049947 */ /* 0x000fea0003800000 */
[----:B------:R0:W5:Y:S02]  /*2be0*/  LDG.E.LTC128B R25, desc[UR36][R6.64+0x64] ;  /* 0x0000642406197981 */ /* 0x000164000c1e1920 */
.L_x_53:
[----:B------:R-:W-:Y:S05]  /*2bf0*/  BSYNC B1 ;  /* 0x0000000000017941 */ /* 0x000fea0003800000 */
.L_x_52:
[----:B-----5:R-:W-:Y:S01]  /*2c00*/  FMUL R14, R25, R88 ;  /* 0x00000058190e7220 */ /* 0x020fe20000400000 */
[----:B------:R-:W-:Y:S01]  /*2c10*/  ISETP.GT.AND P2, PT, R3, 0x8, P2 ;  /* 0x000000080300780c */ /* 0x000fe20001744270 */
[----:B------:R-:W-:Y:S02]  /*2c20*/  BSSY B1, `(.L_x_54) ;  /* 0x0000005000017945 */ /* 0x000fe40003800000 */
[----:B------:R-:W-:-:S05]  /*2c30*/  FFMA R37, R37, R19, R14 ;  /* 0x0000001325257223 */ /* 0x000fca000000000e */
[----:B------:R0:W-:Y:S05]  /*2c40*/  @P1 STG.E desc[UR36][R10.64+0x64], R37 ;  /* 0x000064250a001986 */ /* 0x0001ea000c101924 */
[----:B------:R-:W-:Y:S05]  /*2c50*/  @!P2 BRA `(.L_x_55) ;  /* 0x000000000004a947 */ /* 0x000fea0003800000 */
[----:B------:R0:W5:Y:S02]  /*2c60*/  LDG.E.LTC128B R25, desc[UR36][R8.64+0x60] ;  /* 0x0000602408197981 */ /* 0x000164000c1e1920 */
.L_x_55:
[----:B------:R-:W-:Y:S05]  /*2c70*/  BSYNC B1 ;  /* 0x0000000000017941 */ /* 0x000fea0003800000 */
.L_x_54:
        /* <DEDUP_REMOVED lines=8> */
.L_x_57:
[----:B------:R-:W-:Y:S05]  /*2d00*/  BSYNC B1 ;  /* 0x0000000000017941 */ /* 0x000fea0003800000 */
.L_x_56:
        /* <DEDUP_REMOVED lines=8> */
.L_x_59:
[----:B------:R-:W-:Y:S05]  /*2d90*/  BSYNC B1 ;  /* 0x0000000000017941 */ /* 0x000fea0003800000 */
.L_x_58:
[----:B--2--5:R-:W-:Y:S01]  /*2da0*/  FMUL R5, R25, R88 ;  /* 0x0000005819057220 */ /* 0x024fe20000400000 */
[----:B------:R-:W-:Y:S01]  /*2db0*/  ISETP.GT.AND P0, PT, R3, RZ, P2 ;  /* 0x000000ff0300720c */ /* 0x000fe20001704270 */
[----:B------:R-:W-:Y:S02]  /*2dc0*/  BSSY B1, `(.L_x_60) ;  /* 0x0000005000017945 */ /* 0x000fe40003800000 */
[----:B------:R-:W-:-:S05]  /*2dd0*/  FFMA R5, R40, R19, R5 ;  /* 0x0000001328057223 */ /* 0x000fca0000000005 */
[----:B------:R2:W-:Y:S05]  /*2de0*/  @P3 STG.E desc[UR36][R10.64+0x80], R5 ;  /* 0x000080050a003986 */ /* 0x0005ea000c101924 */
[----:B------:R-:W-:Y:S05]  /*2df0*/  @!P0 BRA `(.L_x_61) ;  /* 0x0000000000048947 */ /* 0x000fea0003800000 */
[----:B------:R0:W5:Y:S02]  /*2e00*/  LDG.E.LTC128B R25, desc[UR36][R6.64+0x84] ;  /* 0x0000842406197981 */ /* 0x000164000c1e1920 */
.L_x_61:
[----:B------:R-:W-:Y:S05]  /*2e10*/  BSYNC B1 ;  /* 0x0000000000017941 */ /* 0x000fea0003800000 */
.L_x_60:
[----:B-----5:R-:W-:Y:S01]  /*2e20*/  FMUL R14, R25, R88 ;  /* 0x00000058190e7220 */ /* 0x020fe20000400000 */
[----:B------:R-:W-:Y:S01]  /*2e30*/  ISETP.GT.AND P1, PT, R3, 0x8, P1 ;  /* 0x000000080300780c */ /* 0x000fe20000f24270 */
[----:B------:R-:W-:Y:S02]  /*2e40*/  BSSY B1, `(.L_x_62) ;  /* 0x0000005000017945 */ /* 0x000fe40003800000 */
[----:B------:R-:W-:-:S05]  /*2e50*/  FFMA R41, R41, R19, R14 ;  /* 0x0000001329297223 */ /* 0x000fca000000000e */
[----:B------:R0:W-:Y:S05]  /*2e60*/  @P0 STG.E desc[UR36][R10.64+0x84], R41 ;  /* 0x000084290a000986 */ /* 0x0001ea000c101924 */
[----:B------:R-:W-:Y:S05]  /*2e70*/  @!P1 BRA `(.L_x_63) ;  /* 0x0000000000049947 */ /* 0x000fea0003800000 */
[----:B------:R0:W5:Y:S02]  /*2e80*/  LDG.E.LTC128B R25, desc[UR36][R8.64+0x80] ;  /* 0x0000802408197981 */ /* 0x000164000c1e1920 */
.L_x_63:
[----:B------:R-:W-:Y:S05]  /*2e90*/  BSYNC B1 ;  /* 0x0000000000017941 */ /* 0x000fea0003800000 */
.L_x_62:
        /* <DEDUP_REMOVED lines=8> */
.L_x_65:
[----:B------:R-:W-:Y:S05]  /*2f20*/  BSYNC B1 ;  /* 0x0000000000017941 */ /* 0x000fea0003800000 */
.L_x_64:
        /* <DEDUP_REMOVED lines=8> */
.L_x_67:
[----:B------:R-:W-:Y:S05]  /*2fb0*/  BSYNC B1 ;  /* 0x0000000000017941 */ /* 0x000fea0003800000 */
.L_x_66:
[----:B--2--5:R-:W-:Y:S01]  /*2fc0*/  FMUL R5, R25, R88 ;  /* 0x0000005819057220 */ /* 0x024fe20000400000 */
[----:B------:R-:W-:Y:S01]  /*2fd0*/  ISETP.GT.AND P2, PT, R3, RZ, P1 ;  /* 0x000000ff0300720c */ /* 0x000fe20000f44270 */
[----:B------:R-:W-:Y:S02]  /*2fe0*/  BSSY B1, `(.L_x_68) ;  /* 0x0000005000017945 */ /* 0x000fe40003800000 */
[----:B------:R-:W-:-:S05]  /*2ff0*/  FFMA R5, R44, R19, R5 ;  /* 0x000000132c057223 */ /* 0x000fca0000000005 */
[----:B------:R2:W-:Y:S05]  /*3000*/  @P3 STG.E desc[UR36][R10.64+0xa0], R5 ;  /* 0x0000a0050a003986 */ /* 0x0005ea000c101924 */
[----:B------:R-:W-:Y:S05]  /*3010*/  @!P2 BRA `(.L_x_69) ;  /* 0x000000000004a947 */ /* 0x000fea0003800000 */
[----:B------:R0:W5:Y:S02]  /*3020*/  LDG.E.LTC128B R25, desc[UR36][R6.64+0xa4] ;  /* 0x0000a42406197981 */ /* 0x000164000c1e1920 */
.L_x_69:
[----:B------:R-:W-:Y:S05]  /*3030*/  BSYNC B1 ;  /* 0x0000000000017941 */ /* 0x000fea0003800000 */
.L_x_68:
[----:B-----5:R-:W-:Y:S01]  /*3040*/  FMUL R14, R25, R88 ;  /* 0x00000058190e7220 */ /* 0x020fe20000400000 */
[----:B------:R-:W-:Y:S01]  /*3050*/  ISETP.GT.AND P0, PT, R3, 0x8, P0 ;  /* 0x000000080300780c */ /* 0x000fe20000704270 */
[----:B------:R-:W-:Y:S02]  /*3060*/  BSSY B1, `(.L_x_70) ;  /* 0x0000005000017945 */ /* 0x000fe40003800000 */
[----:B------:R-:W-:-:S05]  /*3070*/  FFMA R45, R45, R19, R14 ;  /* 0x000000132d2d7223 */ /* 0x000fca000000000e */
[----:B------:R0:W-:Y:S05]  /*3080*/  @P2 STG.E desc[UR36][R10.64+0xa4], R45 ;  /* 0x0000a42d0a002986 */ /* 0x0001ea000c101924 */
[----:B------:R-:W-:Y:S05]  /*3090*/  @!P0 BRA `(.L_x_71) ;  /* 0x0000000000048947 */ /* 0x000fea0003800000 */
[----:B------:R0:W5:Y:S02]  /*30a0*/  LDG.E.LTC128B R25, desc[UR36][R8.64+0xa0] ;  /* 0x0000a02408197981 */ /* 0x000164000c1e1920 */
.L_x_71:
[----:B------:R-:W-:Y:S05]  /*30b0*/  BSYNC B1 ;  /* 0x0000000000017941 */ /* 0x000fea0003800000 */
.L_x_70:
        /* <DEDUP_REMOVED lines=8> */
.L_x_73:
[----:B------:R-:W-:Y:S05]  /*3140*/  BSYNC B1 ;  /* 0x0000000000017941 */ /* 0x000fea0003800000 */
.L_x_72:
        /* <DEDUP_REMOVED lines=8> */
.L_x_75:
[----:B------:R-:W-:Y:S05]  /*31d0*/  BSYNC B1 ;  /* 0x0000000000017941 */ /* 0x000fea0003800000 */
.L_x_74:
[----:B--2--5:R-:W-:Y:S01]  /*31e0*/  FMUL R5, R25, R88 ;  /* 0x0000005819057220 */ /* 0x024fe20000400000 */
[----:B------:R-:W-:Y:S01]  /*31f0*/  ISETP.GT.AND P1, PT, R3, RZ, P0 ;  /* 0x000000ff0300720c */ /* 0x000fe20000724270 */
[----:B------:R-:W-:Y:S02]  /*3200*/  BSSY B1, `(.L_x_76) ;  /* 0x0000005000017945 */ /* 0x000fe40003800000 */
[----:B------:R-:W-:-:S05]  /*3210*/  FFMA R5, R48, R19, R5 ;  /* 0x0000001330057223 */ /* 0x000fca0000000005 */
[----:B------:R2:W-:Y:S05]  /*3220*/  @P3 STG.E desc[UR36][R10.64+0xc0], R5 ;  /* 0x0000c0050a003986 */ /* 0x0005ea000c101924 */
[----:B------:R-:W-:Y:S05]  /*3230*/  @!P1 BRA `(.L_x_77) ;  /* 0x0000000000049947 */ /* 0x000fea0003800000 */
[----:B------:R0:W5:Y:S02]  /*3240*/  LDG.E.LTC128B R25, desc[UR36][R6.64+0xc4] ;  /* 0x0000c42406197981 */ /* 0x000164000c1e1920 */
.L_x_77:
[----:B------:R-:W-:Y:S05]  /*3250*/  BSYNC B1 ;  /* 0x0000000000017941 */ /* 0x000fea0003800000 */
.L_x_76:
[----:B-----5:R-:W-:Y:S01]  /*3260*/  FMUL R14, R25, R88 ;  /* 0x00000058190e7220 */ /* 0x020fe20000400000 */
[----:B------:R-:W-:Y:S01]  /*3270*/  ISETP.GT.AND P2, PT, R3, 0x8, P2 ;  /* 0x000000080300780c */ /* 0x000fe20001744270 */
[----:B------:R-:W-:Y:S02]  /*3280*/  BSSY B1, `(.L_x_78) ;  /* 0x0000005000017945 */ /* 0x000fe40003800000 */
[----:B------:R-:W-:-:S05]  /*3290*/  FFMA R49, R49, R19, R14 ;  /* 0x0000001331317223 */ /* 0x000fca000000000e */
[----:B------:R0:W-:Y:S05]  /*32a0*/  @P1 STG.E desc[UR36][R10.64+0xc4], R49 ;  /* 0x0000c4310a001986 */ /* 0x0001ea000c101924 */
[----:B------:R-:W-:Y:S05]  /*32b0*/  @!P2 BRA `(.L_x_79) ;  /* 0x000000000004a947 */ /* 0x000fea0003800000 */
[----:B------:R0:W5:Y:S02]  /*32c0*/  LDG.E.LTC128B R25, desc[UR36][R8.64+0xc0] ;  /* 0x0000c02408197981 */ /* 0x000164000c1e1920 */
.L_x_79:
[----:B------:R-:W-:Y:S05]  /*32d0*/  BSYNC B1 ;  /* 0x0000000000017941 */ /* 0x000fea0003800000 */
.L_x_78:
        /* <DEDUP_REMOVED lines=8> */
.L_x_81:
[----:B------:R-:W-:Y:S05]  /*3360*/  BSYNC B1 ;  /* 0x0000000000017941 */ /* 0x000fea0003800000 */
.L_x_80:
        /* <DEDUP_REMOVED lines=8> */
.L_x_83:
[----:B------:R-:W-:Y:S05]  /*33f0*/  BSYNC B1 ;  /* 0x0000000000017941 */ /* 0x000fea0003800000 */
.L_x_82:
[----:B--2--5:R-:W-:Y:S01]  /*3400*/  FMUL R5, R25, R88 ;  /* 0x0000005819057220 */ /* 0x024fe20000400000 */
[----:B------:R-:W-:Y:S01]  /*3410*/  ISETP.GT.AND P0, PT, R3, RZ, P2 ;  /* 0x000000ff0300720c */ /* 0x000fe20001704270 */
[----:B------:R-:W-:Y:S02]  /*3420*/  BSSY B1, `(.L_x_84) ;  /* 0x0000005000017945 */ /* 0x000fe40003800000 */
[----:B------:R-:W-:-:S05]  /*3430*/  FFMA R5, R52, R19, R5 ;  /* 0x0000001334057223 */ /* 0x000fca0000000005 */
[----:B------:R2:W-:Y:S05]  /*3440*/  @P3 STG.E desc[UR36][R10.64+0xe0], R5 ;  /* 0x0000e0050a003986 */ /* 0x0005ea000c101924 */
[----:B------:R-:W-:Y:S05]  /*3450*/  @!P0 BRA `(.L_x_85) ;  /* 0x0000000000048947 */ /* 0x000fea0003800000 */
[----:B------:R0:W5:Y:S02]  /*3460*/  LDG.E.LTC128B R25, desc[UR36][R6.64+0xe4] ;  /* 0x0000e42406197981 */ /* 0x000164000c1e1920 */
.L_x_85:
[----:B------:R-:W-:Y:S05]  /*3470*/  BSYNC B1 ;  /* 0x0000000000017941 */ /* 0x000fea0003800000 */
.L_x_84:
[----:B-----5:R-:W-:Y:S01]  /*3480*/  FMUL R14, R25, R88 ;  /* 0x00000058190e7220 */ /* 0x020fe20000400000 */
[----:B------:R-:W-:Y:S01]  /*3490*/  ISETP.GT.AND P1, PT, R3, 0x8, P1 ;  /* 0x000000080300780c */ /* 0x000fe20000f24270 */
[----:B------:R-:W-:Y:S02]  /*34a0*/  BSSY B1, `(.L_x_86) ;  /* 0x0000005000017945 */ /* 0x000fe40003800000 */
[----:B------:R-:W-:-:S05]  /*34b0*/  FFMA R53, R53, R19, R14 ;  /* 0x0000001335357223 */ /* 0x000fca000000000e */
[----:B------:R0:W-:Y:S05]  /*34c0*/  @P0 STG.E desc[UR36][R10.64+0xe4], R53 ;  /* 0x0000e4350a000986 */ /* 0x0001ea000c101924 */
[----:B------:R-:W-:Y:S05]  /*34d0*/  @!P1 BRA `(.L_x_87) ;  /* 0x0000000000049947 */ /* 0x000fea0003800000 */
[----:B------:R0:W5:Y:S02]  /*34e0*/  LDG.E.LTC128B R25, desc[UR36][R8.64+0xe0] ;  /* 0x0000e02408197981 */ /* 0x000164000c1e1920 */
.L_x_87:
[----:B------:R-:W-:Y:S05]  /*34f0*/  BSYNC B1 ;  /* 0x0000000000017941 */ /* 0x000fea0003800000 */
.L_x_86:
        /* <DEDUP_REMOVED lines=8> */
.L_x_89:
[----:B------:R-:W-:Y:S05]  /*3580*/  BSYNC B1 ;  /* 0x0000000000017941 */ /* 0x000fea0003800000 */
.L_x_88:
        /* <DEDUP_REMOVED lines=8> */
.L_x_91:
[----:B------:R-:W-:Y:S05]  /*3610*/  BSYNC B1 ;  /* 0x0000000000017941 */ /* 0x000fea0003800000 */
.L_x_90:
[----:B--2--5:R-:W-:Y:S01]  /*3620*/  FMUL R5, R25, R88 ;  /* 0x0000005819057220 */ /* 0x024fe20000400000 */
[----:B------:R-:W-:Y:S01]  /*3630*/  ISETP.GT.AND P2, PT, R3, RZ, P1 ;  /* 0x000000ff0300720c */ /* 0x000fe20000f44270 */
[----:B------:R-:W-:Y:S02]  /*3640*/  BSSY B1, `(.L_x_92) ;  /* 0x0000005000017945 */ /* 0x000fe40003800000 */
[----:B------:R-:W-:-:S05]  /*3650*/  FFMA R5, R56, R19, R5 ;  /* 0x0000001338057223 */ /* 0x000fca0000000005 */
[----:B------:R2:W-:Y:S05]  /*3660*/  @P3 STG.E desc[UR36][R10.64+0x100], R5 ;  /* 0x000100050a003986 */ /* 0x0005ea000c101924 */
[----:B------:R-:W-:Y:S05]  /*3670*/  @!P2 BRA `(.L_x_93) ;  /* 0x000000000004a947 */ /* 0x000fea0003800000 */
[----:B------:R0:W5:Y:S02]  /*3680*/  LDG.E.LTC128B R25, desc[UR36][R6.64+0x104] ;  /* 0x0001042406197981 */ /* 0x000164000c1e1920 */
.L_x_93:
[----:B------:R-:W-:Y:S05]  /*3690*/  BSYNC B1 ;  /* 0x0000000000017941 */ /* 0x000fea0003800000 */
.L_x_92:
[----:B-----5:R-:W-:Y:S01]  /*36a0*/  FMUL R14, R25, R88 ;  /* 0x00000058190e7220 */ /* 0x020fe20000400000 */
[----:B------:R-:W-:Y:S01]  /*36b0*/  ISETP.GT.AND P0, PT, R3, 0x8, P0 ;  /* 0x000000080300780c */ /* 0x000fe20000704270 */
[----:B------:R-:W-:Y:S02]  /*36c0*/  BSSY B1, `(.L_x_94) ;  /* 0x0000005000017945 */ /* 0x000fe40003800000 */
[----:B------:R-:W-:-:S05]  /*36d0*/  FFMA R57, R57, R19, R14 ;  /* 0x0000001339397223 */ /* 0x000fca000000000e */
[----:B------:R0:W-:Y:S05]  /*36e0*/  @P2 STG.E desc[UR36][R10.64+0x104], R57 ;  /* 0x000104390a002986 */ /* 0x0001ea000c101924 */
[----:B------:R-:W-:Y:S05]  /*36f0*/  @!P0 BRA `(.L_x_95) ;  /* 0x0000000000048947 */ /* 0x000fea0003800000 */
[----:B------:R0:W5:Y:S02]  /*3700*/  LDG.E.LTC128B R25, desc[UR36][R8.64+0x100] ;  /* 0x0001002408197981 */ /* 0x000164000c1e1920 */
.L_x_95:
[----:B------:R-:W-:Y:S05]  /*3710*/  BSYNC B1 ;  /* 0x0000000000017941 */ /* 0x000fea0003800000 */
.L_x_94:
        /* <DEDUP_REMOVED lines=8> */
.L_x_97:
[----:B------:R-:W-:Y:S05]  /*37a0*/  BSYNC B1 ;  /* 0x0000000000017941 */ /* 0x000fea0003800000 */
.L_x_96:
        /* <DEDUP_REMOVED lines=8> */
.L_x_99:
[----:B------:R-:W-:Y:S05]  /*3830*/  BSYNC B1 ;  /* 0x0000000000017941 */ /* 0x000fea0003800000 */
.L_x_98:
[----:B--2--5:R-:W-:Y:S01]  /*3840*/  FMUL R5, R25, R88 ;  /* 0x0000005819057220 */ /* 0x024fe20000400000 */
[----:B------:R-:W-:Y:S01]  /*3850*/  ISETP.GT.AND P1, PT, R3, RZ, P0 ;  /* 0x000000ff0300720c */ /* 0x000fe20000724270 */
[----:B------:R-:W-:Y:S02]  /*3860*/  BSSY B1, `(.L_x_100) ;  /* 0x0000005000017945 */ /* 0x000fe40003800000 */
[----:B------:R-:W-:-:S05]  /*3870*/  FFMA R5, R60, R19, R5 ;  /* 0x000000133c057223 */ /* 0x000fca0000000005 */
[----:B------:R2:W-:Y:S05]  /*3880*/  @P3 STG.E desc[UR36][R10.64+0x120], R5 ;  /* 0x000120050a003986 */ /* 0x0005ea000c101924 */
[----:B------:R-:W-:Y:S05]  /*3890*/  @!P1 BRA `(.L_x_101) ;  /* 0x0000000000049947 */ /* 0x000fea0003800000 */
[----:B------:R0:W5:Y:S02]  /*38a0*/  LDG.E.LTC128B R25, desc[UR36][R6.64+0x124] ;  /* 0x0001242406197981 */ /* 0x000164000c1e1920 */
.L_x_101:
[----:B------:R-:W-:Y:S05]  /*38b0*/  BSYNC B1 ;  /* 0x0000000000017941 */ /* 0x000fea0003800000 */
.L_x_100:
[----:B-----5:R-:W-:Y:S01]  /*38c0*/  FMUL R14, R25, R88 ;  /* 0x00000058190e7220 */ /* 0x020fe20000400000 */
[----:B------:R-:W-:Y:S01]  /*38d0*/  ISETP.GT.AND P2, PT, R3, 0x8, P2 ;  /* 0x000000080300780c */ /* 0x000fe20001744270 */
[----:B------:R-:W-:Y:S02]  /*38e0*/  BSSY B1, `(.L_x_102) ;  /* 0x0000005000017945 */ /* 0x000fe40003800000 */
[----:B------:R-:W-:-:S05]  /*38f0*/  FFMA R61, R61, R19, R14 ;  /* 0x000000133d3d7223 */ /* 0x000fca000000000e */
[----:B------:R0:W-:Y:S05]  /*3900*/  @P1 STG.E desc[UR36][R10.64+0x124], R61 ;  /* 0x0001243d0a001986 */ /* 0x0001ea000c101924 */
[----:B------:R-:W-:Y:S05]  /*3910*/  @!P2 BRA `(.L_x_103) ;  /* 0x000000000004a947 */ /* 0x000fea0003800000 */
[----:B------:R0:W5:Y:S02]  /*3920*/  LDG.E.LTC128B R25, desc[UR36][R8.64+0x120] ;  /* 0x0001202408197981 */ /* 0x000164000c1e1920 */
.L_x_103:
[----:B------:R-:W-:Y:S05]  /*3930*/  BSYNC B1 ;  /* 0x0000000000017941 */ /* 0x000fea0003800000 */
.L_x_102:
        /* <DEDUP_REMOVED lines=8> */
.L_x_105:
[----:B------:R-:W-:Y:S05]  /*39c0*/  BSYNC B1 ;  /* 0x0000000000017941 */ /* 0x000fea0003800000 */
.L_x_104:
        /* <DEDUP_REMOVED lines=8> */
.L_x_107:
[----:B------:R-:W-:Y:S05]  /*3a50*/  BSYNC B1 ;  /* 0x0000000000017941 */ /* 0x000fea0003800000 */
.L_x_106:
[----:B--2--5:R-:W-:Y:S01]  /*3a60*/  FMUL R5, R25, R88 ;  /* 0x0000005819057220 */ /* 0x024fe20000400000 */
[----:B------:R-:W-:Y:S01]  /*3a70*/  ISETP.GT.AND P0, PT, R3, RZ, P2 ;  /* 0x000000ff0300720c */ /* 0x000fe20001704270 */
[----:B------:R-:W-:Y:S02]  /*3a80*/  BSSY B1, `(.L_x_108) ;  /* 0x0000005000017945 */ /* 0x000fe40003800000 */
[----:B------:R-:W-:-:S05]  /*3a90*/  FFMA R5, R64, R19, R5 ;  /* 0x0000001340057223 */ /* 0x000fca0000000005 */
[----:B------:R2:W-:Y:S05]  /*3aa0*/  @P3 STG.E desc[UR36][R10.64+0x140], R5 ;  /* 0x000140050a003986 */ /* 0x0005ea000c101924 */
[----:B------:R-:W-:Y:S05]  /*3ab0*/  @!P0 BRA `(.L_x_109) ;  /* 0x0000000000048947 */ /* 0x000fea0003800000 */
[----:B------:R0:W5:Y:S02]  /*3ac0*/  LDG.E.LTC128B R25, desc[UR36][R6.64+0x144] ;  /* 0x0001442406197981 */ /* 0x000164000c1e1920 */
.L_x_109:
[----:B------:R-:W-:Y:S05]  /*3ad0*/  BSYNC B1 ;  /* 0x0000000000017941 */ /* 0x000fea0003800000 */
.L_x_108:
[----:B-----5:R-:W-:Y:S01]  /*3ae0*/  FMUL R14, R25, R88 ;  /* 0x00000058190e7220 */ /* 0x020fe20000400000 */
[----:B------:R-:W-:Y:S01]  /*3af0*/  ISETP.GT.AND P1, PT, R3, 0x8, P1 ;  /* 0x000000080300780c */ /* 0x000fe20000f24270 */
[----:B------:R-:W-:Y:S02]  /*3b00*/  BSSY B1, `(.L_x_110) ;  /* 0x0000005000017945 */ /* 0x000fe40003800000 */
[----:B------:R-:W-:-:S05]  /*3b10*/  FFMA R65, R65, R19, R14 ;  /* 0x0000001341417223 */ /* 0x000fca000000000e */
[----:B------:R0:W-:Y:S05]  /*3b20*/  @P0 STG.E desc[UR36][R10.64+0x144], R65 ;  /* 0x000144410a000986 */ /* 0x0001ea000c101924 */
[----:B------:R-:W-:Y:S05]  /*3b30*/  @!P1 BRA `(.L_x_111) ;  /* 0x0000000000049947 */ /* 0x000fea0003800000 */
[----:B------:R0:W5:Y:S02]  /*3b40*/  LDG.E.LTC128B R25, desc[UR36][R8.64+0x140] ;  /* 0x0001402408197981 */ /* 0x000164000c1e1920 */
.L_x_111:
[----:B------:R-:W-:Y:S05]  /*3b50*/  BSYNC B1 ;  /* 0x0000000000017941 */ /* 0x000fea0003800000 */
.L_x_110:
        /* <DEDUP_REMOVED lines=8> */
.L_x_113:
[----:B------:R-:W-:Y:S05]  /*3be0*/  BSYNC B1 ;  /* 0x0000000000017941 */ /* 0x000fea0003800000 */
.L_x_112:
        /* <DEDUP_REMOVED lines=8> */
.L_x_115:
[----:B------:R-:W-:Y:S05]  /*3c70*/  BSYNC B1 ;  /* 0x0000000000017941 */ /* 0x000fea0003800000 */
.L_x_114:
[----:B--2--5:R-:W-:Y:S01]  /*3c80*/  FMUL R5, R25, R88 ;  /* 0x0000005819057220 */ /* 0x024fe20000400000 */
[----:B------:R-:W-:Y:S01]  /*3c90*/  ISETP.GT.AND P2, PT, R3, RZ, P1 ;  /* 0x000000ff0300720c */ /* 0x000fe20000f44270 */
[----:B------:R-:W-:Y:S02]  /*3ca0*/  BSSY B1, `(.L_x_116) ;  /* 0x0000005000017945 */ /* 0x000fe40003800000 */
[----:B------:R-:W-:-:S05]  /*3cb0*/  FFMA R5, R68, R19, R5 ;  /* 0x0000001344057223 */ /* 0x000fca0000000005 */
[----:B------:R2:W-:Y:S05]  /*3cc0*/  @P3 STG.E desc[UR36][R10.64+0x160], R5 ;  /* 0x000160050a003986 */ /* 0x0005ea000c101924 */
[----:B------:R-:W-:Y:S05]  /*3cd0*/  @!P2 BRA `(.L_x_117) ;  /* 0x000000000004a947 */ /* 0x000fea0003800000 */
[----:B------:R0:W5:Y:S02]  /*3ce0*/  LDG.E.LTC128B R25, desc[UR36][R6.64+0x164] ;  /* 0x0001642406197981 */ /* 0x000164000c1e1920 */
.L_x_117:
[----:B------:R-:W-:Y:S05]  /*3cf0*/  BSYNC B1 ;  /* 0x0000000000017941 */ /* 0x000fea0003800000 */
.L_x_116:
[----:B-----5:R-:W-:Y:S01]  /*3d00*/  FMUL R14, R25, R88 ;  /* 0x00000058190e7220 */ /* 0x020fe20000400000 */
[----:B------:R-:W-:Y:S01]  /*3d10*/  ISETP.GT.AND P0, PT, R3, 0x8, P0 ;  /* 0x000000080300780c */ /* 0x000fe20000704270 */
[----:B------:R-:W-:Y:S02]  /*3d20*/  BSSY B1, `(.L_x_118) ;  /* 0x0000005000017945 */ /* 0x000fe40003800000 */
[----:B------:R-:W-:-:S05]  /*3d30*/  FFMA R69, R69, R19, R14 ;  /* 0x0000001345457223 */ /* 0x000fca000000000e */
[----:B------:R0:W-:Y:S05]  /*3d40*/  @P2 STG.E desc[UR36][R10.64+0x164], R69 ;  /* 0x000164450a002986 */ /* 0x0001ea000c101924 */
[----:B------:R-:W-:Y:S05]  /*3d50*/  @!P0 BRA `(.L_x_119) ;  /* 0x0000000000048947 */ /* 0x000fea0003800000 */
[----:B------:R0:W5:Y:S02]  /*3d60*/  LDG.E.LTC128B R25, desc[UR36][R8.64+0x160] ;  /* 0x0001602408197981 */ /* 0x000164000c1e1920 */
.L_x_119:
[----:B------:R-:W-:Y:S05]  /*3d70*/  BSYNC B1 ;  /* 0x0000000000017941 */ /* 0x000fea0003800000 */
.L_x_118:
        /* <DEDUP_REMOVED lines=8> */
.L_x_121:
[----:B------:R-:W-:Y:S05]  /*3e00*/  BSYNC B1 ;  /* 0x0000000000017941 */ /* 0x000fea0003800000 */
.L_x_120:
        /* <DEDUP_REMOVED lines=8> */
.L_x_123:
[----:B------:R-:W-:Y:S05]  /*3e90*/  BSYNC B1 ;  /* 0x0000000000017941 */ /* 0x000fea0003800000 */
.L_x_122:
[----:B--2--5:R-:W-:Y:S01]  /*3ea0*/  FMUL R5, R25, R88 ;  /* 0x0000005819057220 */ /* 0x024fe20000400000 */
[----:B------:R-:W-:Y:S01]  /*3eb0*/  ISETP.GT.AND P1, PT, R3, RZ, P0 ;  /* 0x000000ff0300720c */ /* 0x000fe20000724270 */
[----:B------:R-:W-:Y:S02]  /*3ec0*/  BSSY B1, `(.L_x_124) ;  /* 0x0000005000017945 */ /* 0x000fe40003800000 */
[----:B------:R-:W-:-:S05]  /*3ed0*/  FFMA R5, R72, R19, R5 ;  /* 0x0000001348057223 */ /* 0x000fca0000000005 */
[----:B------:R2:W-:Y:S05]  /*3ee0*/  @P3 STG.E desc[UR36][R10.64+0x180], R5 ;  /* 0x000180050a003986 */ /* 0x0005ea000c101924 */
[----:B------:R-:W-:Y:S05]  /*3ef0*/  @!P1 BRA `(.L_x_125) ;  /* 0x0000000000049947 */ /* 0x000fea0003800000 */
[----:B------:R0:W5:Y:S02]  /*3f00*/  LDG.E.LTC128B R25, desc[UR36][R6.64+0x184] ;  /* 0x0001842406197981 */ /* 0x000164000c1e1920 */
.L_x_125:
[----:B------:R-:W-:Y:S05]  /*3f10*/  BSYNC B1 ;  /* 0x0000000000017941 */ /* 0x000fea0003800000 */
.L_x_124:
[----:B-----5:R-:W-:Y:S01]  /*3f20*/  FMUL R14, R25, R88 ;  /* 0x00000058190e7220 */ /* 0x020fe20000400000 */
[----:B------:R-:W-:Y:S01]  /*3f30*/  ISETP.GT.AND P2, PT, R3, 0x8, P2 ;  /* 0x000000080300780c */ /* 0x000fe20001744270 */
[----:B------:R-:W-:Y:S02]  /*3f40*/  BSSY B1, `(.L_x_126) ;  /* 0x0000005000017945 */ /* 0x000fe40003800000 */
[----:B------:R-:W-:-:S05]  /*3f50*/  FFMA R73, R73, R19, R14 ;  /* 0x0000001349497223 */ /* 0x000fca000000000e */
[----:B------:R0:W-:Y:S05]  /*3f60*/  @P1 STG.E desc[UR36][R10.64+0x184], R73 ;  /* 0x000184490a001986 */ /* 0x0001ea000c101924 */
[----:B------:R-:W-:Y:S05]  /*3f70*/  @!P2 BRA `(.L_x_127) ;  /* 0x000000000004a947 */ /* 0x000fea0003800000 */
[----:B------:R0:W5:Y:S02]  /*3f80*/  LDG.E.LTC128B R25, desc[UR36][R8.64+0x180] ;  /* 0x0001802408197981 */ /* 0x000164000c1e1920 */
.L_x_127:
[----:B------:R-:W-:Y:S05]  /*3f90*/  BSYNC B1 ;  /* 0x0000000000017941 */ /* 0x000fea0003800000 */
.L_x_126:
        /* <DEDUP_REMOVED lines=8> */
.L_x_129:
[----:B------:R-:W-:Y:S05]  /*4020*/  BSYNC B1 ;  /* 0x0000000000017941 */ /* 0x000fea0003800000 */
.L_x_128:
        /* <DEDUP_REMOVED lines=8> */
.L_x_131:
[----:B------:R-:W-:Y:S05]  /*40b0*/  BSYNC B1 ;  /* 0x0000000000017941 */ /* 0x000fea0003800000 */
.L_x_130:
[----:B--2--5:R-:W-:Y:S01]  /*40c0*/  FMUL R5, R25, R88 ;  /* 0x0000005819057220 */ /* 0x024fe20000400000 */
[----:B------:R-:W-:Y:S01]  /*40d0*/  ISETP.GT.AND P0, PT, R3, RZ, P2 ;  /* 0x000000ff0300720c */ /* 0x000fe20001704270 */
[----:B------:R-:W-:Y:S02]  /*40e0*/  BSSY B1, `(.L_x_132) ;  /* 0x0000005000017945 */ /* 0x000fe40003800000 */
[----:B------:R-:W-:-:S05]  /*40f0*/  FFMA R5, R76, R19, R5 ;  /* 0x000000134c057223 */ /* 0x000fca0000000005 */
[----:B------:R2:W-:Y:S05]  /*4100*/  @P3 STG.E desc[UR36][R10.64+0x1a0], R5 ;  /* 0x0001a0050a003986 */ /* 0x0005ea000c101924 */
[----:B------:R-:W-:Y:S05]  /*4110*/  @!P0 BRA `(.L_x_133) ;  /* 0x0000000000048947 */ /* 0x000fea0003800000 */
[----:B------:R0:W5:Y:S02]  /*4120*/  LDG.E.LTC128B R25, desc[UR36][R6.64+0x1a4] ;  /* 0x0001a42406197981 */ /* 0x000164000c1e1920 */
.L_x_133:
[----:B------:R-:W-:Y:S05]  /*4130*/  BSYNC B1 ;  /* 0x0000000000017941 */ /* 0x000fea0003800000 */
.L_x_132:
[----:B-----5:R-:W-:Y:S01]  /*4140*/  FMUL R14, R25, R88 ;  /* 0x00000058190e7220 */ /* 0x020fe20000400000 */
[----:B------:R-:W-:Y:S01]  /*4150*/  ISETP.GT.AND P1, PT, R3, 0x8, P1 ;  /* 0x000000080300780c */ /* 0x000fe20000f24270 */
[----:B------:R-:W-:Y:S02]  /*4160*/  BSSY B1, `(.L_x_134) ;  /* 0x0000005000017945 */ /* 0x000fe40003800000 */
[----:B------:R-:W-:-:S05]  /*4170*/  FFMA R77, R77, R19, R14 ;  /* 0x000000134d4d7223 */ /* 0x000fca000000000e */
[----:B------:R0:W-:Y:S05]  /*4180*/  @P0 STG.E desc[UR36][R10.64+0x1a4], R77 ;  /* 0x0001a44d0a000986 */ /* 0x0001ea000c101924 */
[----:B------:R-:W-:Y:S05]  /*4190*/  @!P1 BRA `(.L_x_135) ;  /* 0x0000000000049947 */ /* 0x000fea0003800000 */
[----:B------:R0:W5:Y:S02]  /*41a0*/  LDG.E.LTC128B R25, desc[UR36][R8.64+0x1a0] ;  /* 0x0001a02408197981 */ /* 0x000164000c1e1920 */
.L_x_135:
[----:B------:R-:W-:Y:S05]  /*41b0*/  BSYNC B1 ;  /* 0x0000000000017941 */ /* 0x000fea0003800000 */
.L_x_134:
        /* <DEDUP_REMOVED lines=8> */
.L_x_137:
[----:B------:R-:W-:Y:S05]  /*4240*/  BSYNC B1 ;  /* 0x0000000000017941 */ /* 0x000fea0003800000 */
.L_x_136:
        /* <DEDUP_REMOVED lines=8> */
.L_x_139:
[----:B------:R-:W-:Y:S05]  /*42d0*/  BSYNC B1 ;  /* 0x0000000000017941 */ /* 0x000fea0003800000 */
.L_x_138:
[----:B--2--5:R-:W-:Y:S01]  /*42e0*/  FMUL R5, R25, R88 ;  /* 0x0000005819057220 */ /* 0x024fe20000400000 */
[----:B------:R-:W-:Y:S01]  /*42f0*/  ISETP.GT.AND P2, PT, R3, RZ, P1 ;  /* 0x000000ff0300720c */ /* 0x000fe20000f44270 */
[----:B------:R-:W-:Y:S02]  /*4300*/  BSSY B1, `(.L_x_140) ;  /* 0x0000005000017945 */ /* 0x000fe40003800000 */
[----:B------:R-:W-:-:S05]  /*4310*/  FFMA R5, R80, R19, R5 ;  /* 0x0000001350057223 */ /* 0x000fca0000000005 */
[----:B------:R2:W-:Y:S05]  /*4320*/  @P3 STG.E desc[UR36][R10.64+0x1c0], R5 ;  /* 0x0001c0050a003986 */ /* 0x0005ea000c101924 */
[----:B------:R-:W-:Y:S05]  /*4330*/  @!P2 BRA `(.L_x_141) ;  /* 0x000000000004a947 */ /* 0x000fea0003800000 */
[----:B------:R0:W5:Y:S02]  /*4340*/  LDG.E.LTC128B R25, desc[UR36][R6.64+0x1c4] ;  /* 0x0001c42406197981 */ /* 0x000164000c1e1920 */
.L_x_141:
[----:B------:R-:W-:Y:S05]  /*4350*/  BSYNC B1 ;  /* 0x0000000000017941 */ /* 0x000fea0003800000 */
.L_x_140:
[----:B-----5:R-:W-:Y:S01]  /*4360*/  FMUL R14, R25, R88 ;  /* 0x00000058190e7220 */ /* 0x020fe20000400000 */
[----:B------:R-:W-:Y:S01]  /*4370*/  ISETP.GT.AND P0, PT, R3, 0x8, P0 ;  /* 0x000000080300780c */ /* 0x000fe20000704270 */
[----:B------:R-:W-:Y:S02]  /*4380*/  BSSY B1, `(.L_x_142) ;  /* 0x0000005000017945 */ /* 0x000fe40003800000 */
[----:B------:R-:W-:-:S05]  /*4390*/  FFMA R81, R81, R19, R14 ;  /* 0x0000001351517223 */ /* 0x000fca000000000e */
[----:B------:R0:W-:Y:S05]  /*43a0*/  @P2 STG.E desc[UR36][R10.64+0x1c4], R81 ;  /* 0x0001c4510a002986 */ /* 0x0001ea000c101924 */
[----:B------:R-:W-:Y:S05]  /*43b0*/  @!P0 BRA `(.L_x_143) ;  /* 0x0000000000048947 */ /* 0x000fea0003800000 */
[----:B------:R0:W5:Y:S02]  /*43c0*/  LDG.E.LTC128B R25, desc[UR36][R8.64+0x1c0] ;  /* 0x0001c02408197981 */ /* 0x000164000c1e1920 */
.L_x_143:
[----:B------:R-:W-:Y:S05]  /*43d0*/  BSYNC B1 ;  /* 0x0000000000017941 */ /* 0x000fea0003800000 */
.L_x_142:
        /* <DEDUP_REMOVED lines=8> */
.L_x_145:
[----:B------:R-:W-:Y:S05]  /*4460*/  BSYNC B1 ;  /* 0x0000000000017941 */ /* 0x000fea0003800000 */
.L_x_144:
[----:B-----5:R-:W-:Y:S01]  /*4470*/  FMUL R14, R25, R88 ;  /* 0x00000058190e7220 */ /* 0x020fe20000400000 */
[----:B------:R-:W-:Y:S01]  /*4480*/  ISETP.GT.AND P0, PT, R4, 0x79, PT ;  /* 0x000000790400780c */ /* 0x000fe20003f04270 */
[----:B------:R-:W-:Y:S01]  /*4490*/  @P1 IMAD.MOV.U32 R4, RZ, RZ, R12 ;  /* 0x000000ffff041224 */ /* 0x000fe200078e000c */
[----:B------:R-:W-:Y:S01]  /*44a0*/  ISETP.GT.AND P3, PT, R3, RZ, P2 ;  /* 0x000000ff0300720c */ /* 0x000fe20001764270 */
[----:B------:R-:W-:Y:S01]  /*44b0*/  FFMA R83, R83, R19, R14 ;  /* 0x0000001353537223 */ /* 0x000fe2000000000e */
[----:B--2---:R-:W-:Y:S01]  /*44c0*/  @P1 IMAD.MOV.U32 R5, RZ, RZ, R13 ;  /* 0x000000ffff051224 */ /* 0x004fe200078e000d */
[----:B------:R-:W-:Y:S04]  /*44d0*/  BSSY B1, `(.L_x_146) ;  /* 0x0000004000017945 */ /* 0x000fe80003800000 */
[----:B------:R2:W-:Y:S06]  /*44e0*/  @P1 STG.E desc[UR36][R4.64+0x1c4], R83 ;  /* 0x0001c45304001986 */ /* 0x0005ec000c101924 */
[----:B------:R-:W-:Y:S05]  /*44f0*/  @!P3 BRA `(.L_x_147) ;  /* 0x000000000004b947 */ /* 0x000fea0003800000 */
[----:B------:R0:W5:Y:S02]  /*4500*/  LDG.E.LTC128B R25, desc[UR36][R6.64+0x1e0] ;  /* 0x0001e02406197981 */ /* 0x000164000c1e1920 */
.L_x_147:
[----:B------:R-:W-:Y:S05]  /*4510*/  BSYNC B1 ;  /* 0x0000000000017941 */ /* 0x000fea0003800000 */
.L_x_146:
[----:B--2--5:R-:W-:Y:S01]  /*4520*/  FMUL R5, R25, R88 ;  /* 0x0000005819057220 */ /* 0x024fe20000400000 */
[----:B------:R-:W-:Y:S01]  /*4530*/  @P3 IMAD.MOV.U32 R4, RZ, RZ, R10 ;  /* 0x000000ffff043224 */ /* 0x000fe200078e000a */
[----:B------:R-:W-:Y:S01]  /*4540*/  ISETP.GT.AND P1, PT, R3, RZ, P0 ;  /* 0x000000ff0300720c */ /* 0x000fe20000724270 */
[----:B------:R-:W-:Y:S01]  /*4550*/  BSSY B1, `(.L_x_148) ;  /* 0x0000006000017945 */ /* 0x000fe20003800000 */
[----:B------:R-:W-:Y:S01]  /*4560*/  FFMA R15, R84, R19, R5 ;  /* 0x00000013540f7223 */ /* 0x000fe20000000005 */
[----:B------:R-:W-:-:S05]  /*4570*/  @P3 IMAD.MOV.U32 R5, RZ, RZ, R11 ;  /* 0x000000ffff053224 */ /* 0x000fca00078e000b */
[----:B------:R2:W-:Y:S05]  /*4580*/  @P3 STG.E desc[UR36][R4.64+0x1e0], R15 ;  /* 0x0001e00f04003986 */ /* 0x0005ea000c101924 */
[----:B------:R-:W-:Y:S05]  /*4590*/  @!P1 BRA `(.L_x_149) ;  /* 0x0000000000049947 */ /* 0x000fea0003800000 */
[----:B------:R0:W5:Y:S02]  /*45a0*/  LDG.E.LTC128B R25, desc[UR36][R6.64+0x1e4] ;  /* 0x0001e42406197981 */ /* 0x000164000c1e1920 */
.L_x_149:
[----:B------:R-:W-:Y:S05]  /*45b0*/  BSYNC B1 ;  /* 0x0000000000017941 */ /* 0x000fea0003800000 */
.L_x_148:
[----:B--2--5:R-:W-:Y:S01]  /*45c0*/  FMUL R4, R25, R88 ;  /* 0x0000005819047220 */ /* 0x024fe20000400000 */
[----:B------:R-:W-:Y:S01]  /*45d0*/  ISETP.GT.AND P2, PT, R3, 0x8, P2 ;  /* 0x000000080300780c */ /* 0x000fe20001744270 */
[----:B------:R-:W-:Y:S02]  /*45e0*/  BSSY B1, `(.L_x_150) ;  /* 0x0000005000017945 */ /* 0x000fe40003800000 */
[----:B------:R-:W-:-:S05]  /*45f0*/  FFMA R85, R85, R19, R4 ;  /* 0x0000001355557223 */ /* 0x000fca0000000004 */
[----:B------:R2:W-:Y:S05]  /*4600*/  @P1 STG.E desc[UR36][R10.64+0x1e4], R85 ;  /* 0x0001e4550a001986 */ /* 0x0005ea000c101924 */
[----:B------:R-:W-:Y:S05]  /*4610*/  @!P2 BRA `(.L_x_151) ;  /* 0x000000000004a947 */ /* 0x000fea0003800000 */
[----:B------:R0:W5:Y:S02]  /*4620*/  LDG.E.LTC128B R25, desc[UR36][R8.64+0x1e0] ;  /* 0x0001e02408197981 */ /* 0x000164000c1e1920 */
.L_x_151:
[----:B------:R-:W-:Y:S05]  /*4630*/  BSYNC B1 ;  /* 0x0000000000017941 */ /* 0x000fea0003800000 */
.L_x_150:
[----:B-----5:R-:W-:Y:S01]  /*4640*/  FMUL R5, R25, R88 ;  /* 0x0000005819057220 */ /* 0x020fe20000400000 */
[----:B------:R-:W-:Y:S01]  /*4650*/  @P2 IMAD.MOV.U32 R4, RZ, RZ, R12 ;  /* 0x000000ffff042224 */ /* 0x000fe200078e000c */
[----:B------:R-:W-:Y:S01]  /*4660*/  ISETP.GT.AND P0, PT, R3, 0x8, P0 ;  /* 0x000000080300780c */ /* 0x000fe20000704270 */
[----:B------:R-:W-:Y:S01]  /*4670*/  BSSY B1, `(.L_x_152) ;  /* 0x0000006000017945 */ /* 0x000fe20003800000 */
[----:B01--4-:R-:W-:Y:S01]  /*4680*/  FFMA R7, R86, R19, R5 ;  /* 0x0000001356077223 */ /* 0x013fe20000000005 */
[----:B------:R-:W-:-:S05]  /*4690*/  @P2 IMAD.MOV.U32 R5, RZ, RZ, R13 ;  /* 0x000000ffff052224 */ /* 0x000fca00078e000d */
[----:B------:R0:W-:Y:S05]  /*46a0*/  @P2 STG.E desc[UR36][R4.64+0x1e0], R7 ;  /* 0x0001e00704002986 */ /* 0x0001ea000c101924 */
[----:B------:R-:W-:Y:S05]  /*46b0*/  @!P0 BRA `(.L_x_153) ;  /* 0x0000000000048947 */ /* 0x000fea0003800000 */
[----:B------:R1:W5:Y:S02]  /*46c0*/  LDG.E.LTC128B R25, desc[UR36][R8.64+0x1e4] ;  /* 0x0001e42408197981 */ /* 0x000364000c1e1920 */
.L_x_153:
[----:B------:R-:W-:Y:S05]  /*46d0*/  BSYNC B1 ;  /* 0x0000000000017941 */ /* 0x000fea0003800000 */
.L_x_152:
[----:B0----5:R-:W-:-:S04]  /*46e0*/  FMUL R4, R25, R88 ;  /* 0x0000005819047220 */ /* 0x021fc80000400000 */
[----:B------:R-:W-:Y:S01]  /*46f0*/  FFMA R87, R87, R19, R4 ;  /* 0x0000001357577223 */ /* 0x000fe20000000004 */
[----:B------:R-:W-:Y:S06]  /*4700*/  @!P0 BRA `(.L_x_154) ;  /* 0x0000000c00c88947 */ /* 0x000fec0003800000 */
[----:B------:R0:W-:Y:S01]  /*4710*/  STG.E desc[UR36][R12.64+0x1e4], R87 ;  /* 0x0001e4570c007986 */ /* 0x0001e2000c101924 */
[----:B------:R-:W-:Y:S05]  /*4720*/  BRA `(.L_x_154) ;  /* 0x0000000c00c07947 */ /* 0x000fea0003800000 */
.L_x_29:
[----:B------:R-:W-:Y:S01]  /*4730*/  ISETP.GT.AND P0, PT, R4, 0x1, PT ;  /* 0x000000010400780c */ /* 0x000fe20003f04270 */
[----:B------:R-:W-:Y:S01]  /*4740*/  ULDC.64 UR4, c[0x0][0x5c0] ;  /* 0x0001700000047ab9 */ /* 0x000fe20000000a00 */
[-C--:B------:R-:W-:Y:S01]  /*4750*/  FMUL R5, R24, R19.reuse ;  /* 0x0000001318057220 */ /* 0x080fe20000400000 */
[C---:B------:R-:W-:Y:S01]  /*4760*/  LEA R6, P4, R102.reuse, UR4, 0x2 ;  /* 0x0000000466067c11 */ /* 0x040fe2000f8810ff */
[-C--:B------:R-:W-:Y:S01]  /*4770*/  FMUL R25, R25, R19.reuse ;  /* 0x0000001319197220 */ /* 0x080fe20000400000 */
[----:B------:R-:W-:Y:S01]  /*4780*/  ISETP.GT.AND P2, PT, R3, RZ, P0 ;  /* 0x000000ff0300720c */ /* 0x000fe20000744270 */
[-C--:B------:R-:W-:Y:S01]  /*4790*/  FMUL R27, R27, R19.reuse ;  /* 0x000000131b1b7220 */ /* 0x080fe20000400000 */
[----:B------:R-:W-:Y:S01]  /*47a0*/  LEA.HI.X R7, R102, UR5, R111, 0x2, P4 ;  /* 0x0000000566077c11 */ /* 0x000fe2000a0f146f */
[-C--:B------:R-:W-:Y:S01]  /*47b0*/  FMUL R11, R28, R19.reuse ;  /* 0x000000131c0b7220 */ /* 0x080fe20000400000 */
[----:B------:R-:W-:Y:S01]  /*47c0*/  ISETP.GT.AND P3, PT, R3, 0x8, P3 ;  /* 0x000000080300780c */ /* 0x000fe20001f64270 */
[-C--:B------:R-:W-:Y:S01]  /*47d0*/  FMUL R29, R29, R19.reuse ;  /* 0x000000131d1d7220 */ /* 0x080fe20000400000 */
[C---:B------:R-:W-:Y:S01]  /*47e0*/  SHF.L.U64.HI R9, R92.reuse, 0x2, R91 ;  /* 0x000000025c097819 */ /* 0x040fe2000001025b */
[----:B------:R0:W-:Y:S01]  /*47f0*/  @P1 STG.E desc[UR36][R6.64], R5 ;  /* 0x0000000506001986 */ /* 0x0001e2000c101924 */
[----:B------:R-:W-:Y:S01]  /*4800*/  ISETP.GT.AND P0, PT, R3, 0x8, P0 ;  /* 0x000000080300780c */ /* 0x000fe20000704270 */
[-C--:B------:R-:W-:Y:S01]  /*4810*/  FMUL R31, R31, R19.reuse ;  /* 0x000000131f1f7220 */ /* 0x080fe20000400000 */
[----:B------:R-:W-:Y:S01]  /*4820*/  LEA R8, P1, R92, R6, 0x2 ;  /* 0x000000065c087211 */ /* 0x000fe200078210ff */
[-C--:B------:R-:W-:Y:S01]  /*4830*/  FMUL R33, R33, R19.reuse ;  /* 0x0000001321217220 */ /* 0x080fe20000400000 */
[C---:B------:R-:W-:Y:S01]  /*4840*/  ISETP.GT.AND P5, PT, R4.reuse, 0x8, PT ;  /* 0x000000080400780c */ /* 0x040fe20003fa4270 */
[----:B------:R-:W-:Y:S01]  /*4850*/  @P2 STG.E desc[UR36][R6.64+0x4], R25 ;  /* 0x0000041906002986 */ /* 0x000fe2000c101924 */
[----:B------:R-:W-:Y:S01]  /*4860*/  ISETP.GT.AND P4, PT, R4, 0x9, PT ;  /* 0x000000090400780c */ /* 0x000fe20003f84270 */
[----:B------:R-:W-:Y:S01]  /*4870*/  IMAD.X R9, R9, 0x1, R7, P1 ;  /* 0x0000000109097824 */ /* 0x000fe200008e0607 */
[----:B------:R-:W-:Y:S01]  /*4880*/  ISETP.GT.AND P2, PT, R3, RZ, P5 ;  /* 0x000000ff0300720c */ /* 0x000fe20002f44270 */
[-C--:B------:R-:W-:Y:S01]  /*4890*/  FMUL R35, R35, R19.reuse ;  /* 0x0000001323237220 */ /* 0x080fe20000400000 */
[C---:B------:R-:W-:Y:S01]  /*48a0*/  ISETP.GT.AND P1, PT, R3.reuse, RZ, P4 ;  /* 0x000000ff0300720c */ /* 0x040fe20002724270 */
[-C--:B0-----:R-:W-:Y:S01]  /*48b0*/  FMUL R5, R26, R19.reuse ;  /* 0x000000131a057220 */ /* 0x081fe20000400000 */
[----:B------:R-:W-:Y:S01]  /*48c0*/  ISETP.GT.AND P4, PT, R3, 0x8, P4 ;  /* 0x000000080300780c */ /* 0x000fe20002784270 */
[-C--:B------:R-:W-:Y:S01]  /*48d0*/  FMUL R37, R37, R19.reuse ;  /* 0x0000001325257220 */ /* 0x080fe20000400000 */
[-C--:B------:R-:W-:Y:S01]  /*48e0*/  FMUL R39, R39, R19.reuse ;  /* 0x0000001327277220 */ /* 0x080fe20000400000 */
[-C--:B------:R-:W-:Y:S01]  /*48f0*/  FMUL R41, R41, R19.reuse ;  /* 0x0000001329297220 */ /* 0x080fe20000400000 */
[----:B------:R0:W-:Y:S01]  /*4900*/  @P3 STG.E desc[UR36][R8.64], R5 ;  /* 0x0000000508003986 */ /* 0x0001e2000c101924 */
[C---:B------:R-:W-:Y:S01]  /*4910*/  ISETP.GT.AND P3, PT, R4.reuse, 0x11, PT ;  /* 0x000000110400780c */ /* 0x040fe20003f64270 */
[-C--:B------:R-:W-:Y:S01]  /*4920*/  FMUL R43, R43, R19.reuse ;  /* 0x000000132b2b7220 */ /* 0x080fe20000400000 */
[-C--:B------:R-:W-:Y:S01]  /*4930*/  FMUL R45, R45, R19.reuse ;  /* 0x000000132d2d7220 */ /* 0x080fe20000400000 */
[----:B------:R-:W-:Y:S01]  /*4940*/  @P0 STG.E desc[UR36][R8.64+0x4], R27 ;  /* 0x0000041b08000986 */ /* 0x000fe2000c101924 */
[----:B------:R-:W-:Y:S01]  /*4950*/  ISETP.GT.AND P0, PT, R3, 0x8, P5 ;  /* 0x000000080300780c */ /* 0x000fe20002f04270 */
[-C--:B------:R-:W-:Y:S01]  /*4960*/  FMUL R47, R47, R19.reuse ;  /* 0x000000132f2f7220 */ /* 0x080fe20000400000 */
[----:B------:R-:W-:Y:S01]  /*4970*/  ISETP.GT.AND P5, PT, R4, 0x10, PT ;  /* 0x000000100400780c */ /* 0x000fe20003fa4270 */
[----:B------:R1:W-:Y:S01]  /*4980*/  @P2 STG.E desc[UR36][R6.64+0x20], R11 ;  /* 0x0000200b06002986 */ /* 0x0003e2000c101924 */
[-C--:B------:R-:W-:Y:S01]  /*4990*/  FMUL R49, R49, R19.reuse ;  /* 0x0000001331317220 */ /* 0x080fe20000400000 */
[-C--:B------:R-:W-:Y:S01]  /*49a0*/  FMUL R51, R51, R19.reuse ;  /* 0x0000001333337220 */ /* 0x080fe20000400000 */
[C---:B------:R-:W-:Y:S01]  /*49b0*/  ISETP.GT.AND P2, PT, R3.reuse, RZ, P5 ;  /* 0x000000ff0300720c */ /* 0x040fe20002f44270 */
[----:B------:R-:W-:Y:S01]  /*49c0*/  @P1 STG.E desc[UR36][R6.64+0x24], R29 ;  /* 0x0000241d06001986 */ /* 0x000fe2000c101924 */
[C---:B------:R-:W-:Y:S01]  /*49d0*/  ISETP.GT.AND P1, PT, R3.reuse, RZ, P3 ;  /* 0x000000ff0300720c */ /* 0x040fe20001f24270 */
[-C--:B0-----:R-:W-:Y:S01]  /*49e0*/  FMUL R5, R30, R19.reuse ;  /* 0x000000131e057220 */ /* 0x081fe20000400000 */
[----:B------:R-:W-:Y:S01]  /*49f0*/  ISETP.GT.AND P3, PT, R3, 0x8, P3 ;  /* 0x000000080300780c */ /* 0x000fe20001f64270 */
[-C--:B------:R-:W-:Y:S01]  /*4a00*/  FMUL R53, R53, R19.reuse ;  /* 0x0000001335357220 */ /* 0x080fe20000400000 */
[-C--:B------:R-:W-:Y:S01]  /*4a10*/  FMUL R55, R55, R19.reuse ;  /* 0x0000001337377220 */ /* 0x080fe20000400000 */
[-C--:B------:R-:W-:Y:S01]  /*4a20*/  FMUL R57, R57, R19.reuse ;  /* 0x0000001339397220 */ /* 0x080fe20000400000 */
[----:B------:R0:W-:Y:S01]  /*4a30*/  @P0 STG.E desc[UR36][R8.64+0x20], R5 ;  /* 0x0000200508000986 */ /* 0x0001e2000c101924 */
[-C--:B-1----:R-:W-:Y:S01]  /*4a40*/  FMUL R11, R32, R19.reuse ;  /* 0x00000013200b7220 */ /* 0x082fe20000400000 */
[----:B------:R-:W-:Y:S01]  /*4a50*/  ISETP.GT.AND P0, PT, R3, 0x8, P5 ;  /* 0x000000080300780c */ /* 0x000fe20002f04270 */
[-C--:B------:R-:W-:Y:S01]  /*4a60*/  FMUL R59, R59, R19.reuse ;  /* 0x000000133b3b7220 */ /* 0x080fe20000400000 */
[----:B------:R-:W-:Y:S01]  /*4a70*/  @P4 STG.E desc[UR36][R8.64+0x24], R31 ;  /* 0x0000241f08004986 */ /* 0x000fe2000c101924 */
[C---:B------:R-:W-:Y:S01]  /*4a80*/  ISETP.GT.AND P5, PT, R4.reuse, 0x18, PT ;  /* 0x000000180400780c */ /* 0x040fe20003fa4270 */
[-C--:B------:R-:W-:Y:S01]  /*4a90*/  FMUL R61, R61, R19.reuse ;  /* 0x000000133d3d7220 */ /* 0x080fe20000400000 */
[----:B------:R-:W-:Y:S01]  /*4aa0*/  ISETP.GT.AND P4, PT, R4, 0x19, PT ;  /* 0x000000190400780c */ /* 0x000fe20003f84270 */
[----:B------:R1:W-:Y:S01]  /*4ab0*/  @P2 STG.E desc[UR36][R6.64+0x40], R11 ;  /* 0x0000400b06002986 */ /* 0x0003e2000c101924 */
[----:B------:R-:W-:Y:S01]  /*4ac0*/  ISETP.GT.AND P2, PT, R3, RZ, P5 ;  /* 0x000000ff0300720c */ /* 0x000fe20002f44270 */
[-C--:B------:R-:W-:Y:S01]  /*4ad0*/  FMUL R63, R63, R19.reuse ;  /* 0x000000133f3f7220 */ /* 0x080fe20000400000 */
[-C--:B------:R-:W-:Y:S01]  /*4ae0*/  FMUL R65, R65, R19.reuse ;  /* 0x0000001341417220 */ /* 0x080fe20000400000 */
        /* <DEDUP_REMOVED lines=32> */
[----:B------:R-:W-:Y:S01]  /*4cf0*/  FMUL R87, R87, R19 ;  /* 0x0000001357577220 */ /* 0x000fe20000400000 */
[----:B------:R-:W-:Y:S01]  /*4d00*/  ISETP.GT.AND P4, PT, R4, 0x29, PT ;  /* 0x000000290400780c */ /* 0x000fe20003f84270 */
[----:B------:R1:W-:Y:S01]  /*4d10*/  @P2 STG.E desc[UR36][R6.64+0x80], R11 ;  /* 0x0000800b06002986 */ /* 0x0003e2000c101924 */
[----:B------:R-:W-:-:S03]  /*4d20*/  ISETP.GT.AND P2, PT, R3, RZ, P5 ;  /* 0x000000ff0300720c */ /* 0x000fc60002f44270 */
[----:B------:R-:W-:Y:S01]  /*4d30*/  @P1 STG.E desc[UR36][R6.64+0x84], R41 ;  /* 0x0000842906001986 */ /* 0x000fe2000c101924 */
[C---:B------:R-:W-:Y:S01]  /*4d40*/  ISETP.GT.AND P1, PT, R3.reuse, RZ, P4 ;  /* 0x000000ff0300720c */ /* 0x040fe20002724270 */
[----:B0-----:R-:W-:Y:S01]  /*4d50*/  FMUL R5, R42, R19 ;  /* 0x000000132a057220 */ /* 0x001fe20000400000 */
[----:B------:R-:W-:-:S04]  /*4d60*/  ISETP.GT.AND P4, PT, R3, 0x8, P4 ;  /* 0x000000080300780c */ /* 0x000fc80002784270 */
[----:B------:R0:W-:Y:S01]  /*4d70*/  @P0 STG.E desc[UR36][R8.64+0x80], R5 ;  /* 0x0000800508000986 */ /* 0x0001e2000c101924 */
[----:B-1----:R-:W-:Y:S01]  /*4d80*/  FMUL R11, R44, R19 ;  /* 0x000000132c0b7220 */ /* 0x002fe20000400000 */
[C---:B------:R-:W-:Y:S02]  /*4d90*/  ISETP.GT.AND P0, PT, R3.reuse, 0x8, P5 ;  /* 0x000000080300780c */ /* 0x040fe40002f04270 */
[----:B------:R-:W-:Y:S01]  /*4da0*/  @P3 STG.E desc[UR36][R8.64+0x84], R43 ;  /* 0x0000842b08003986 */ /* 0x000fe2000c101924 */
[C---:B------:R-:W-:Y:S02]  /*4db0*/  ISETP.GT.AND P5, PT, R4.reuse, 0x30, PT ;  /* 0x000000300400780c */ /* 0x040fe40003fa4270 */
        /* <DEDUP_REMOVED lines=21> */
[----:B------:R-:W-:Y:S02]  /*4f10*/  ISETP.GT.AND P0, PT, R3, 0x8, P5 ;  /* 0x000000080300780c */ /* 0x000fe40002f04270 */
[----:B------:R-:W-:Y:S01]  /*4f20*/  @P3 STG.E desc[UR36][R8.64+0xc4], R51 ;  /* 0x0000c43308003986 */ /* 0x000fe2000c101924 */
[----:B------:R-:W-:-:S03]  /*4f30*/  ISETP.GT.AND P5, PT, R4, 0x40, PT ;  /* 0x000000400400780c */ /* 0x000fc60003fa4270 */
[----:B------:R1:W-:Y:S01]  /*4f40*/  @P2 STG.E desc[UR36][R6.64+0xe0], R11 ;  /* 0x0000e00b06002986 */ /* 0x0003e2000c101924 */
[----:B------:R-:W-:-:S03]  /*4f50*/  ISETP.GT.AND P3, PT, R3, RZ, P5 ;  /* 0x000000ff0300720c */ /* 0x000fc60002f64270 */
[----:B------:R-:W-:Y:S01]  /*4f60*/  @P1 STG.E desc[UR36][R6.64+0xe4], R53 ;  /* 0x0000e43506001986 */ /* 0x000fe2000c101924 */
[----:B------:R-:W-:Y:S01]  /*4f70*/  ISETP.GT.AND P1, PT, R4, 0x41, PT ;  /* 0x000000410400780c */ /* 0x000fe20003f24270 */
[----:B0-----:R-:W-:-:S03]  /*4f80*/  FMUL R5, R54, R19 ;  /* 0x0000001336057220 */ /* 0x001fc60000400000 */
[C---:B------:R-:W-:Y:S02]  /*4f90*/  ISETP.GT.AND P2, PT, R3.reuse, RZ, P1 ;  /* 0x000000ff0300720c */ /* 0x040fe40000f44270 */
[----:B------:R0:W-:Y:S01]  /*4fa0*/  @P0 STG.E desc[UR36][R8.64+0xe0], R5 ;  /* 0x0000e00508000986 */ /* 0x0001e2000c101924 */
[-C--:B-1----:R-:W-:Y:S01]  /*4fb0*/  FMUL R11, R56, R19.reuse ;  /* 0x00000013380b7220 */ /* 0x082fe20000400000 */
[C---:B------:R-:W-:Y:S02]  /*4fc0*/  ISETP.GT.AND P0, PT, R3.reuse, 0x8, P5 ;  /* 0x000000080300780c */ /* 0x040fe40002f04270 */
[----:B------:R-:W-:Y:S01]  /*4fd0*/  @P4 STG.E desc[UR36][R8.64+0xe4], R55 ;  /* 0x0000e43708004986 */ /* 0x000fe2000c101924 */
[C---:B------:R-:W-:Y:S02]  /*4fe0*/  ISETP.GT.AND P1, PT, R3.reuse, 0x8, P1 ;  /* 0x000000080300780c */ /* 0x040fe40000f24270 */
[C---:B------:R-:W-:Y:S01]  /*4ff0*/  ISETP.GT.AND P5, PT, R4.reuse, 0x48, PT ;  /* 0x000000480400780c */ /* 0x040fe20003fa4270 */
[----:B------:R1:W-:Y:S03]  /*5000*/  @P3 STG.E desc[UR36][R6.64+0x100], R11 ;  /* 0x0001000b06003986 */ /* 0x0003e6000c101924 */
[----:B------:R-:W-:Y:S01]  /*5010*/  ISETP.GT.AND P4, PT, R3, RZ, P5 ;  /* 0x000000ff0300720c */ /* 0x000fe20002f84270 */
[----:B------:R-:W-:Y:S01]  /*5020*/  @P2 STG.E desc[UR36][R6.64+0x104], R57 ;  /* 0x0001043906002986 */ /* 0x000fe2000c101924 */
[----:B------:R-:W-:Y:S01]  /*5030*/  ISETP.GT.AND P2, PT, R4, 0x49, PT ;  /* 0x000000490400780c */ /* 0x000fe20003f44270 */
[----:B0-----:R-:W-:-:S03]  /*5040*/  FMUL R5, R58, R19 ;  /* 0x000000133a057220 */ /* 0x001fc60000400000 */
[C---:B------:R-:W-:Y:S02]  /*5050*/  ISETP.GT.AND P3, PT, R3.reuse, RZ, P2 ;  /* 0x000000ff0300720c */ /* 0x040fe40001764270 */
[----:B------:R0:W-:Y:S01]  /*5060*/  @P0 STG.E desc[UR36][R8.64+0x100], R5 ;  /* 0x0001000508000986 */ /* 0x0001e2000c101924 */
[----:B-1----:R-:W-:Y:S01]  /*5070*/  FMUL R11, R60, R19 ;  /* 0x000000133c0b7220 */ /* 0x002fe20000400000 */
[C---:B------:R-:W-:Y:S02]  /*5080*/  ISETP.GT.AND P2, PT, R3.reuse, 0x8, P2 ;  /* 0x000000080300780c */ /* 0x040fe40001744270 */
[----:B------:R-:W-:Y:S01]  /*5090*/  @P1 STG.E desc[UR36][R8.64+0x104], R59 ;  /* 0x0001043b08001986 */ /* 0x000fe2000c101924 */
[----:B------:R-:W-:Y:S02]  /*50a0*/  ISETP.GT.AND P1, PT, R3, 0x8, P5 ;  /* 0x000000080300780c */ /* 0x000fe40002f24270 */
[C---:B------:R-:W-:Y:S01]  /*50b0*/  ISETP.GT.AND P5, PT, R4.reuse, 0x50, PT ;  /* 0x000000500400780c */ /* 0x040fe20003fa4270 */
[----:B------:R1:W-:Y:S01]  /*50c0*/  @P4 STG.E desc[UR36][R6.64+0x120], R11 ;  /* 0x0001200b06004986 */ /* 0x0003e2000c101924 */
[----:B------:R-:W-:-:S03]  /*50d0*/  ISETP.GT.AND P0, PT, R4, 0x51, PT ;  /* 0x000000510400780c */ /* 0x000fc60003f04270 */
[----:B------:R-:W-:Y:S01]  /*50e0*/  @P3 STG.E desc[UR36][R6.64+0x124], R61 ;  /* 0x0001243d06003986 */ /* 0x000fe2000c101924 */
[C---:B------:R-:W-:Y:S01]  /*50f0*/  ISETP.GT.AND P3, PT, R3.reuse, RZ, P5 ;  /* 0x000000ff0300720c */ /* 0x040fe20002f64270 */
[-C--:B0-----:R-:W-:Y:S01]  /*5100*/  FMUL R5, R62, R19.reuse ;  /* 0x000000133e057220 */ /* 0x081fe20000400000 */
[C---:B------:R-:W-:Y:S02]  /*5110*/  ISETP.GT.AND P4, PT, R3.reuse, RZ, P0 ;  /* 0x000000ff0300720c */ /* 0x040fe40000784270 */
[C---:B------:R-:W-:Y:S02]  /*5120*/  ISETP.GT.AND P0, PT, R3.reuse, 0x8, P0 ;  /* 0x000000080300780c */ /* 0x040fe40000704270 */
[----:B------:R0:W-:Y:S01]  /*5130*/  @P1 STG.E desc[UR36][R8.64+0x120], R5 ;  /* 0x0001200508001986 */ /* 0x0001e2000c101924 */
[----:B------:R-:W-:Y:S01]  /*5140*/  ISETP.GT.AND P1, PT, R3, 0x8, P5 ;  /* 0x000000080300780c */ /* 0x000fe20002f24270 */
[----:B-1----:R-:W-:Y:S02]  /*5150*/  FMUL R11, R64, R19 ;  /* 0x00000013400b7220 */ /* 0x002fe40000400000 */
[----:B------:R-:W-:Y:S01]  /*5160*/  @P2 STG.E desc[UR36][R8.64+0x124], R63 ;  /* 0x0001243f08002986 */ /* 0x000fe2000c101924 */
[----:B------:R-:W-:-:S03]  /*5170*/  ISETP.GT.AND P2, PT, R4, 0x58, PT ;  /* 0x000000580400780c */ /* 0x000fc60003f44270 */
[----:B------:R1:W-:Y:S01]  /*5180*/  @P3 STG.E desc[UR36][R6.64+0x140], R11 ;  /* 0x0001400b06003986 */ /* 0x0003e2000c101924 */
[C---:B------:R-:W-:Y:S02]  /*5190*/  ISETP.GT.AND P5, PT, R3.reuse, RZ, P2 ;  /* 0x000000ff0300720c */ /* 0x040fe400017a4270 */
[----:B------:R-:W-:Y:S01]  /*51a0*/  ISETP.GT.AND P3, PT, R4, 0x59, PT ;  /* 0x000000590400780c */ /* 0x000fe20003f64270 */
[-C--:B0-----:R-:W-:Y:S01]  /*51b0*/  FMUL R5, R66, R19.reuse ;  /* 0x0000001342057220 */ /* 0x081fe20000400000 */
[----:B------:R-:W-:Y:S01]  /*51c0*/  @P4 STG.E desc[UR36][R6.64+0x144], R65 ;  /* 0x0001444106004986 */ /* 0x000fe2000c101924 */
[C---:B------:R-:W-:Y:S02]  /*51d0*/  ISETP.GT.AND P2, PT, R3.reuse, 0x8, P2 ;  /* 0x000000080300780c */ /* 0x040fe40001744270 */
[C---:B------:R-:W-:Y:S01]  /*51e0*/  ISETP.GT.AND P4, PT, R3.reuse, RZ, P3 ;  /* 0x000000ff0300720c */ /* 0x040fe20001f84270 */
[----:B------:R0:W-:Y:S01]  /*51f0*/  @P1 STG.E desc[UR36][R8.64+0x140], R5 ;  /* 0x0001400508001986 */ /* 0x0001e2000c101924 */
[----:B------:R-:W-:Y:S01]  /*5200*/  ISETP.GT.AND P3, PT, R3, 0x8, P3 ;  /* 0x000000080300780c */ /* 0x000fe20001f64270 */
[----:B-1----:R-:W-:-:S02]  /*5210*/  FMUL R11, R68, R19 ;  /* 0x00000013440b7220 */ /* 0x002fc40000400000 */
[----:B------:R-:W-:Y:S01]  /*5220*/  @P0 STG.E desc[UR36][R8.64+0x144], R67 ;  /* 0x0001444308000986 */ /* 0x000fe2000c101924 */
[C---:B------:R-:W-:Y:S02]  /*5230*/  ISETP.GT.AND P0, PT, R4.reuse, 0x60, PT ;  /* 0x000000600400780c */ /* 0x040fe40003f04270 */
[----:B------:R-:W-:Y:S01]  /*5240*/  ISETP.GT.AND P1, PT, R4, 0x61, PT ;  /* 0x000000610400780c */ /* 0x000fe20003f24270 */
[----:B------:R1:W-:Y:S01]  /*5250*/  @P5 STG.E desc[UR36][R6.64+0x160], R11 ;  /* 0x0001600b06005986 */ /* 0x0003e2000c101924 */
[C---:B------:R-:W-:Y:S02]  /*5260*/  ISETP.GT.AND P5, PT, R3.reuse, RZ, P0 ;  /* 0x000000ff0300720c */ /* 0x040fe400007a4270 */
[C---:B------:R-:W-:Y:S01]  /*5270*/  ISETP.GT.AND P0, PT, R3.reuse, 0x8, P0 ;  /* 0x000000080300780c */ /* 0x040fe20000704270 */
[----:B0-----:R-:W-:Y:S01]  /*5280*/  FMUL R5, R70, R19 ;  /* 0x0000001346057220 */ /* 0x001fe20000400000 */
[----:B------:R-:W-:Y:S01]  /*5290*/  @P4 STG.E desc[UR36][R6.64+0x164], R69 ;  /* 0x0001644506004986 */ /* 0x000fe2000c101924 */
[----:B------:R-:W-:-:S02]  /*52a0*/  ISETP.GT.AND P4, PT, R3, RZ, P1 ;  /* 0x000000ff0300720c */ /* 0x000fc40000f84270 */
[----:B------:R-:W-:Y:S01]  /*52b0*/  ISETP.GT.AND P1, PT, R3, 0x8, P1 ;  /* 0x000000080300780c */ /* 0x000fe20000f24270 */
[----:B------:R0:W-:Y:S01]  /*52c0*/  @P2 STG.E desc[UR36][R8.64+0x160], R5 ;  /* 0x0001600508002986 */ /* 0x0001e2000c101924 */
[----:B------:R-:W-:Y:S01]  /*52d0*/  ISETP.GT.AND P2, PT, R4, 0x68, PT ;  /* 0x000000680400780c */ /* 0x000fe20003f44270 */
[----:B-1----:R-:W-:Y:S02]  /*52e0*/  FMUL R11, R72, R19 ;  /* 0x00000013480b7220 */ /* 0x002fe40000400000 */
[----:B------:R-:W-:Y:S01]  /*52f0*/  @P3 STG.E desc[UR36][R8.64+0x164], R71 ;  /* 0x0001644708003986 */ /* 0x000fe2000c101924 */
[----:B------:R-:W-:-:S03]  /*5300*/  ISETP.GT.AND P3, PT, R4, 0x69, PT ;  /* 0x000000690400780c */ /* 0x000fc60003f64270 */
[----:B------:R1:W-:Y:S01]  /*5310*/  @P5 STG.E desc[UR36][R6.64+0x180], R11 ;  /* 0x0001800b06005986 */ /* 0x0003e2000c101924 */
[C---:B------:R-:W-:Y:S02]  /*5320*/  ISETP.GT.AND P5, PT, R3.reuse, RZ, P2 ;  /* 0x000000ff0300720c */ /* 0x040fe400017a4270 */
[C---:B------:R-:W-:Y:S01]  /*5330*/  ISETP.GT.AND P2, PT, R3.reuse, 0x8, P2 ;  /* 0x000000080300780c */ /* 0x040fe20001744270 */
[-C--:B0-----:R-:W-:Y:S01]  /*5340*/  FMUL R5, R74, R19.reuse ;  /* 0x000000134a057220 */ /* 0x081fe20000400000 */
[----:B------:R-:W-:Y:S01]  /*5350*/  @P4 STG.E desc[UR36][R6.64+0x184], R73 ;  /* 0x0001844906004986 */ /* 0x000fe2000c101924 */
[C---:B------:R-:W-:Y:S02]  /*5360*/  ISETP.GT.AND P4, PT, R3.reuse, RZ, P3 ;  /* 0x000000ff0300720c */ /* 0x040fe40001f84270 */
[----:B------:R-:W-:Y:S01]  /*5370*/  ISETP.GT.AND P3, PT, R3, 0x8, P3 ;  /* 0x000000080300780c */ /* 0x000fe20001f64270 */
[----:B------:R0:W-:Y:S01]  /*5380*/  @P0 STG.E desc[UR36][R8.64+0x180], R5 ;  /* 0x0001800508000986 */ /* 0x0001e2000c101924 */
[----:B------:R-:W-:Y:S01]  /*5390*/  ISETP.GT.AND P0, PT, R4, 0x70, PT ;  /* 0x000000700400780c */ /* 0x000fe20003f04270 */
[----:B-1----:R-:W-:-:S02]  /*53a0*/  FMUL R11, R76, R19 ;  /* 0x000000134c0b7220 */ /* 0x002fc40000400000 */
[----:B------:R-:W-:Y:S01]  /*53b0*/  @P1 STG.E desc[UR36][R8.64+0x184], R75 ;  /* 0x0001844b08001986 */ /* 0x000fe2000c101924 */
[----:B------:R-:W-:-:S03]  /*53c0*/  ISETP.GT.AND P1, PT, R4, 0x71, PT ;  /* 0x000000710400780c */ /* 0x000fc60003f24270 */
[----:B------:R1:W-:Y:S01]  /*53d0*/  @P5 STG.E desc[UR36][R6.64+0x1a0], R11 ;  /* 0x0001a00b06005986 */ /* 0x0003e2000c101924 */
[C---:B------:R-:W-:Y:S02]  /*53e0*/  ISETP.GT.AND P5, PT, R3.reuse, RZ, P0 ;  /* 0x000000ff0300720c */ /* 0x040fe400007a4270 */
[C---:B------:R-:W-:Y:S01]  /*53f0*/  ISETP.GT.AND P0, PT, R3.reuse, 0x8, P0 ;  /* 0x000000080300780c */ /* 0x040fe20000704270 */
[----:B------:R-:W-:Y:S01]  /*5400*/  @P4 STG.E desc[UR36][R6.64+0x1a4], R77 ;  /* 0x0001a44d06004986 */ /* 0x000fe2000c101924 */
[-C--:B0-----:R-:W-:Y:S01]  /*5410*/  FMUL R5, R78, R19.reuse ;  /* 0x000000134e057220 */ /* 0x081fe20000400000 */
[C---:B------:R-:W-:Y:S02]  /*5420*/  ISETP.GT.AND P4, PT, R3.reuse, RZ, P1 ;  /* 0x000000ff0300720c */ /* 0x040fe40000f84270 */
[----:B------:R-:W-:Y:S02]  /*5430*/  ISETP.GT.AND P1, PT, R3, 0x8, P1 ;  /* 0x000000080300780c */ /* 0x000fe40000f24270 */
[----:B------:R0:W-:Y:S01]  /*5440*/  @P2 STG.E desc[UR36][R8.64+0x1a0], R5 ;  /* 0x0001a00508002986 */ /* 0x0001e2000c101924 */
[----:B------:R-:W-:Y:S01]  /*5450*/  ISETP.GT.AND P2, PT, R4, 0x78, PT ;  /* 0x000000780400780c */ /* 0x000fe20003f44270 */
[----:B-1----:R-:W-:-:S02]  /*5460*/  FMUL R11, R80, R19 ;  /* 0x00000013500b7220 */ /* 0x002fc40000400000 */
[----:B------:R-:W-:Y:S01]  /*5470*/  @P3 STG.E desc[UR36][R8.64+0x1a4], R79 ;  /* 0x0001a44f08003986 */ /* 0x000fe2000c101924 */
[----:B------:R-:W-:Y:S01]  /*5480*/  ISETP.GT.AND P3, PT, R4, 0x79, PT ;  /* 0x000000790400780c */ /* 0x000fe20003f64270 */
[----:B------:R-:W-:Y:S02]  /*5490*/  @P5 IMAD.MOV.U32 R4, RZ, RZ, R6 ;  /* 0x000000ffff045224 */ /* 0x000fe400078e0006 */
[----:B0-----:R-:W-:-:S05]  /*54a0*/  @P5 IMAD.MOV.U32 R5, RZ, RZ, R7 ;  /* 0x000000ffff055224 */ /* 0x001fca00078e0007 */
[----:B------:R0:W-:Y:S01]  /*54b0*/  @P5 STG.E desc[UR36][R4.64+0x1c0], R11 ;  /* 0x0001c00b04005986 */ /* 0x0001e2000c101924 */
[C---:B------:R-:W-:Y:S02]  /*54c0*/  ISETP.GT.AND P5, PT, R3.reuse, RZ, P3 ;  /* 0x000000ff0300720c */ /* 0x040fe40001fa4270 */
[----:B------:R-:W-:Y:S01]  /*54d0*/  ISETP.GT.AND P3, PT, R3, 0x8, P3 ;  /* 0x000000080300780c */ /* 0x000fe20001f64270 */
[----:B0-----:R-:W-:Y:S02]  /*54e0*/  @P4 IMAD.MOV.U32 R4, RZ, RZ, R6 ;  /* 0x000000ffff044224 */ /* 0x001fe400078e0006 */
[----:B------:R-:W-:Y:S01]  /*54f0*/  FMUL R11, R84, R19 ;  /* 0x00000013540b7220 */ /* 0x000fe20000400000 */
[----:B------:R-:W-:-:S05]  /*5500*/  @P4 IMAD.MOV.U32 R5, RZ, RZ, R7 ;  /* 0x000000ffff054224 */ /* 0x000fca00078e0007 */
[----:B------:R0:W-:Y:S01]  /*5510*/  @P4 STG.E desc[UR36][R4.64+0x1c4], R81 ;  /* 0x0001c45104004986 */ /* 0x0001e2000c101924 */
[C---:B------:R-:W-:Y:S02]  /*5520*/  ISETP.GT.AND P4, PT, R3.reuse, RZ, P2 ;  /* 0x000000ff0300720c */ /* 0x040fe40001784270 */
[----:B------:R-:W-:Y:S01]  /*5530*/  ISETP.GT.AND P2, PT, R3, 0x8, P2 ;  /* 0x000000080300780c */ /* 0x000fe20001744270 */
[----:B------:R-:W-:Y:S01]  /*5540*/  FMUL R3, R82, R19 ;  /* 0x0000001352037220 */ /* 0x000fe20000400000 */
[----:B0-----:R-:W-:Y:S02]  /*5550*/  @P0 IMAD.MOV.U32 R4, RZ, RZ, R8 ;  /* 0x000000ffff040224 */ /* 0x001fe400078e0008 */
[----:B------:R-:W-:-:S05]  /*5560*/  @P0 IMAD.MOV.U32 R5, RZ, RZ, R9 ;  /* 0x000000ffff050224 */ /* 0x000fca00078e0009 */
[----:B------:R0:W-:Y:S02]  /*5570*/  @P0 STG.E desc[UR36][R4.64+0x1c0], R3 ;  /* 0x0001c00304000986 */ /* 0x0001e4000c101924 */
[----:B0-----:R-:W-:Y:S02]  /*5580*/  @P1 IMAD.MOV.U32 R4, RZ, RZ, R8 ;  /* 0x000000ffff041224 */ /* 0x001fe400078e0008 */
[----:B------:R-:W-:-:S05]  /*5590*/  @P1 IMAD.MOV.U32 R5, RZ, RZ, R9 ;  /* 0x000000ffff051224 */ /* 0x000fca00078e0009 */
[----:B------:R0:W-:Y:S02]  /*55a0*/  @P1 STG.E desc[UR36][R4.64+0x1c4], R83 ;  /* 0x0001c45304001986 */ /* 0x0001e4000c101924 */
[----:B0-----:R-:W-:Y:S02]  /*55b0*/  @P4 IMAD.MOV.U32 R4, RZ, RZ, R6 ;  /* 0x000000ffff044224 */ /* 0x001fe400078e0006 */
[----:B------:R-:W-:-:S05]  /*55c0*/  @P4 IMAD.MOV.U32 R5, RZ, RZ, R7 ;  /* 0x000000ffff054224 */ /* 0x000fca00078e0007 */
[----:B------:R0:W-:Y:S04]  /*55d0*/  @P4 STG.E desc[UR36][R4.64+0x1e0], R11 ;  /* 0x0001e00b04004986 */ /* 0x0001e8000c101924 */
[----:B------:R4:W-:Y:S01]  /*55e0*/  @P5 STG.E desc[UR36][R6.64+0x1e4], R85 ;  /* 0x0001e45506005986 */ /* 0x0009e2000c101924 */
[----:B0-----:R-:W-:Y:S02]  /*55f0*/  @P2 IMAD.MOV.U32 R4, RZ, RZ, R8 ;  /* 0x000000ffff042224 */ /* 0x001fe400078e0008 */
[----:B------:R-:W-:-:S05]  /*5600*/  @P2 IMAD.MOV.U32 R5, RZ, RZ, R9 ;  /* 0x000000ffff052224 */ /* 0x000fca00078e0009 */
[----:B------:R4:W-:Y:S04]  /*5610*/  @P2 STG.E desc[UR36][R4.64+0x1e0], R13 ;  /* 0x0001e00d04002986 */ /* 0x0009e8000c101924 */
[----:B------:R4:W-:Y:S02]  /*5620*/  @P3 STG.E desc[UR36][R8.64+0x1e4], R87 ;  /* 0x0001e45708003986 */ /* 0x0009e4000c101924 */
.L_x_154:
[----:B------:R-:W-:Y:S05]  /*5630*/  BSYNC B0 ;  /* 0x0000000000007941 */ /* 0x000fea0003800000 */
.L_x_28:
[----:B------:R-:W-:Y:S01]  /*5640*/  IADD3 R16, P0, R16, UR38, RZ ;  /* 0x0000002610107c10 */ /* 0x000fe2000ff1e0ff */
[----:B------:R-:W-:Y:S01]  /*5650*/  ULDC.64 UR4, c[0x0][0x650] ;  /* 0x0001940000047ab9 */ /* 0x000fe20000000a00 */
[----:B------:R-:W-:Y:S01]  /*5660*/  PRMT R3, RZ, 0x7610, R3 ;  /* 0x00007610ff037816 */ /* 0x000fe20000000003 */
[----:B------:R-:W-:Y:S01]  /*5670*/  IMAD.MOV.U32 R99, RZ, RZ, -0x1 ;  /* 0xffffffffff637424 */ /* 0x000fe200078e00ff */
[----:B------:R-:W-:Y:S02]  /*5680*/  IADD3.X R17, R17, UR41, RZ, P0, !PT ;  /* 0x0000002911117c10 */ /* 0x000fe400087fe4ff */
[----:B------:R-:W-:Y:S02]  /*5690*/  ISETP.GE.U32.AND P0, PT, R16, UR4, PT ;  /* 0x0000000410007c0c */ /* 0x000fe4000bf06070 */
[----:B------:R-:W-:Y:S02]  /*56a0*/  MOV R100, 0xffffffff ;  /* 0xffffffff00647802 */ /* 0x000fe40000000f00 */
[----:B------:R-:W-:-:S13]  /*56b0*/  ISETP.GE.U32.AND.EX P0, PT, R17, UR5, PT, P0 ;  /* 0x0000000511007c0c */ /* 0x000fda000bf06100 */
[----:B------:R-:W-:Y:S05]  /*56c0*/  @P0 BRA `(.L_x_155) ;  /* 0x00000004004c0947 */ /* 0x000fea0003800000 */
[----:B--2---:R-:W2:Y:S01]  /*56d0*/  LDC.64 R10, c[0x0][0x628] ;  /* 0x00018a00ff0a7b82 */ /* 0x004ea20000000a00 */
[----:B0--3--:R-:W0:Y:S01]  /*56e0*/  S2R R12, SR_CTAID.X ;  /* 0x00000000000c7919 */ /* 0x009e220000002500 */
[----:B-1--4-:R-:W-:Y:S02]  /*56f0*/  IMAD.MOV.U32 R8, RZ, RZ, R16 ;  /* 0x000000ffff087224 */ /* 0x012fe400078e0010 */
[----:B------:R-:W-:Y:S01]  /*5700*/  IMAD.MOV.U32 R9, RZ, RZ, R17 ;  /* 0x000000ffff097224 */ /* 0x000fe200078e0011 */
[----:B------:R-:W1:Y:S03]  /*5710*/  S2R R20, SR_CTAID.Y ;  /* 0x0000000000147919 */ /* 0x000e660000002600 */
[----:B------:R-:W3:Y:S08]  /*5720*/  LDC R0, c[0x0][0x630] ;  /* 0x00018c00ff007b82 */ /* 0x000ef00000000800 */
[----:B------:R-:W4:Y:S01]  /*5730*/  LDC.64 R14, c[0x0][0x620] ;  /* 0x00018800ff0e7b82 */ /* 0x000f220000000a00 */
[----:B--2---:R-:W-:-:S04]  /*5740*/  ISETP.NE.U32.AND P0, PT, R10, RZ, PT ;  /* 0x000000ff0a00720c */ /* 0x004fc80003f05070 */
[----:B------:R-:W-:-:S13]  /*5750*/  ISETP.NE.AND.EX P0, PT, R11, RZ, PT, P0 ;  /* 0x000000ff0b00720c */ /* 0x000fda0003f05300 */
[----:B01-34-:R-:W-:Y:S05]  /*5760*/  @!P0 BRA `(.L_x_156) ;  /* 0x0000000000288947 */ /* 0x01bfea0003800000 */
        /* <DEDUP_REMOVED lines=10> */
.L_x_156:
[-CC-:B------:R-:W-:Y:S01]  /*5810*/  SHF.R.U64 R99, R8, R0.reuse, R9.reuse ;  /* 0x0000000008637219 */ /* 0x180fe20000001209 */
[----:B------:R-:W0:Y:S01]  /*5820*/  LDC.64 R26, c[0x0][0x640] ;  /* 0x00019000ff1a7b82 */ /* 0x000e220000000a00 */
[----:B------:R-:W-:Y:S01]  /*5830*/  SHF.R.U32.HI R0, RZ, R0, R9 ;  /* 0x00000000ff007219 */ /* 0x000fe20000011609 */
[----:B------:R-:W-:Y:S01]  /*5840*/  ULDC UR4, c[0x0][0x150] ;  /* 0x0000540000047ab9 */ /* 0x000fe20000000800 */
[----:B------:R-:W-:Y:S02]  /*5850*/  IADD3 R3, P0, RZ, -R99, RZ ;  /* 0x80000063ff037210 */ /* 0x000fe40007f1e0ff */
[----:B------:R-:W-:-:S03]  /*5860*/  I2FP.F32.U32 R7, R12 ;  /* 0x0000000c00077245 */ /* 0x000fc60000201000 */
[----:B------:R-:W1:Y:S01]  /*5870*/  LDC R6, c[0x0][0x618] ;  /* 0x00018600ff067b82 */ /* 0x000e620000000800 */
[----:B------:R-:W-:Y:S02]  /*5880*/  IMAD.X R5, RZ, RZ, ~R0, P0 ;  /* 0x000000ffff057224 */ /* 0x000fe400000e0e00 */
[----:B------:R-:W-:Y:S01]  /*5890*/  FMUL R7, R7, UR4 ;  /* 0x0000000407077c20 */ /* 0x000fe20008400000 */
[----:B------:R-:W-:Y:S01]  /*58a0*/  ULDC UR4, c[0x0][0x154] ;  /* 0x0000550000047ab9 */ /* 0x000fe20000000800 */
[-C--:B------:R-:W-:Y:S02]  /*58b0*/  IMAD R0, R5, R14.reuse, RZ ;  /* 0x0000000e05007224 */ /* 0x080fe400078e02ff */
[C---:B------:R-:W-:Y:S01]  /*58c0*/  IMAD.WIDE.U32 R4, R3.reuse, R14, R16 ;  /* 0x0000000e03047225 */ /* 0x040fe200078e0010 */
[----:B------:R-:W2:Y:S01]  /*58d0*/  LDC R8, c[0x0][0x608] ;  /* 0x00018200ff087b82 */ /* 0x000ea20000000800 */
[----:B------:R-:W3:Y:S02]  /*58e0*/  F2I.U32.TRUNC.NTZ R7, R7 ;  /* 0x0000000700077305 */ /* 0x000ee4000020f000 */
[----:B------:R-:W-:Y:S01]  /*58f0*/  IMAD R3, R3, R15, R0 ;  /* 0x0000000f03037224 */ /* 0x000fe200078e0200 */
[----:B------:R-:W-:-:S03]  /*5900*/  I2FP.F32.U32 R0, R20 ;  /* 0x0000001400007245 */ /* 0x000fc60000201000 */
[----:B------:R-:W-:Y:S01]  /*5910*/  IMAD.IADD R3, R5, 0x1, R3 ;  /* 0x0000000105037824 */ /* 0x000fe200078e0203 */
[----:B------:R-:W4:Y:S01]  /*5920*/  LDC R11, c[0x0][0x658] ;  /* 0x00019600ff0b7b82 */ /* 0x000f220000000800 */
[----:B0-----:R-:W-:-:S04]  /*5930*/  ISETP.NE.U32.AND P0, PT, R26, RZ, PT ;  /* 0x000000ff1a00720c */ /* 0x001fc80003f05070 */
[----:B------:R-:W-:-:S03]  /*5940*/  ISETP.NE.AND.EX P0, PT, R27, RZ, PT, P0 ;  /* 0x000000ff1b00720c */ /* 0x000fc60003f05300 */
[----:B------:R-:W0:Y:S01]  /*5950*/  LDC R9, c[0x0][0x144] ;  /* 0x00005100ff097b82 */ /* 0x000e220000000800 */
[-C--:B-1----:R-:W-:Y:S01]  /*5960*/  SHF.R.U64 R10, R4, R6.reuse, R3 ;  /* 0x00000006040a7219 */ /* 0x082fe20000001203 */
[----:B---3--:R-:W-:Y:S01]  /*5970*/  IMAD.MOV R7, RZ, RZ, -R7 ;  /* 0x000000ffff077224 */ /* 0x008fe200078e0a07 */
[----:B------:R-:W-:Y:S01]  /*5980*/  SHF.R.U32.HI R3, RZ, R6, R3 ;  /* 0x00000006ff037219 */ /* 0x000fe20000011603 */
[----:B------:R-:W-:-:S04]  /*5990*/  FMUL R6, R0, UR4 ;  /* 0x0000000400067c20 */ /* 0x000fc80008400000 */
[----:B------:R-:W1:Y:S01]  /*59a0*/  LDC R21, c[0x0][0x148] ;  /* 0x00005200ff157b82 */ /* 0x000e620000000800 */
[----:B------:R3:W0:Y:S01]  /*59b0*/  F2I.U32.TRUNC.NTZ R14, R6 ;  /* 0x00000006000e7305 */ /* 0x000622000020f000 */
[-CC-:B--2---:R-:W-:Y:S02]  /*59c0*/  SHF.R.U64 R13, R10, R8.reuse, R3.reuse ;  /* 0x000000080a0d7219 */ /* 0x184fe40000001203 */
[----:B------:R-:W-:-:S04]  /*59d0*/  SHF.R.U32.HI R0, RZ, R8, R3 ;  /* 0x00000008ff007219 */ /* 0x000fc80000011603 */
[----:B------:R-:W2:Y:S01]  /*59e0*/  LDC R24, c[0x0][0x648] ;  /* 0x00019200ff187b82 */ /* 0x000ea20000000800 */
[-CC-:B----4-:R-:W-:Y:S02]  /*59f0*/  SHF.R.U64 R15, R13, R11.reuse, R0.reuse ;  /* 0x0000000b0d0f7219 */ /* 0x190fe40000001200 */
[----:B------:R-:W-:-:S03]  /*5a00*/  SHF.R.U32.HI R5, RZ, R11, R0 ;  /* 0x0000000bff057219 */ /* 0x000fc60000011600 */
[----:B------:R-:W-:Y:S02]  /*5a10*/  IMAD.MOV.U32 R4, RZ, RZ, R15 ;  /* 0x000000ffff047224 */ /* 0x000fe400078e000f */
[----:B------:R-:W4:Y:S01]  /*5a20*/  LDC R28, c[0x0][0x638] ;  /* 0x00018e00ff1c7b82 */ /* 0x000f220000000800 */
[----:B0-----:R-:W-:-:S07]  /*5a30*/  IMAD R25, R9, R7, R12 ;  /* 0x0000000709197224 */ /* 0x001fce00078e020c */
[----:B------:R-:W0:Y:S08]  /*5a40*/  LDC R29, c[0x0][0x610] ;  /* 0x00018400ff1d7b82 */ /* 0x000e300000000800 */
[----:B------:R-:W0:Y:S01]  /*5a50*/  LDC R30, c[0x0][0x600] ;  /* 0x00018000ff1e7b82 */ /* 0x000e220000000800 */
[----:B-123--:R-:W-:Y:S05]  /*5a60*/  @!P0 BRA `(.L_x_157) ;  /* 0x0000000000288947 */ /* 0x00efea0003800000 */
        /* <DEDUP_REMOVED lines=10> */
.L_x_157:
[----:B------:R-:W-:Y:S01]  /*5b10*/  ISETP.NE.AND P0, PT, R2, 0x1, PT ;  /* 0x000000010200780c */ /* 0x000fe20003f05270 */
[----:B------:R-:W-:Y:S01]  /*5b20*/  IMAD.MOV R14, RZ, RZ, -R14 ;  /* 0x000000ffff0e7224 */ /* 0x000fe200078e0a0e */
[----:B------:R-:W-:Y:S02]  /*5b30*/  SHF.R.U64 R0, R4, R24, R5 ;  /* 0x0000001804007219 */ /* 0x000fe40000001205 */
[----:B------:R-:W-:Y:S02]  /*5b40*/  LOP3.LUT R3, R13, R96, RZ, 0xc0, !PT ;  /* 0x000000600d037212 */ /* 0x000fe400078ec0ff */
[----:B------:R-:W-:Y:S01]  /*5b50*/  LOP3.LUT R10, R10, R95, RZ, 0xc0, !PT ;  /* 0x0000005f0a0a7212 */ /* 0x000fe200078ec0ff */
[----:B------:R-:W-:Y:S02]  /*5b60*/  IMAD.MOV R4, RZ, RZ, -R0 ;  /* 0x000000ffff047224 */ /* 0x000fe400078e0a00 */
[----:B------:R-:W-:Y:S02]  /*5b70*/  IMAD R0, R90, R0, R3 ;  /* 0x000000005a007224 */ /* 0x000fe400078e0203 */
[----:B----4-:R-:W-:-:S02]  /*5b80*/  IMAD R3, R4, R28, R15 ;  /* 0x0000001c04037224 */ /* 0x010fc400078e020f */
[----:B------:R-:W-:Y:S02]  /*5b90*/  @P0 IMAD R25, R21, R14, R20 ;  /* 0x0000000e15190224 */ /* 0x000fe400078e0214 */
[----:B0-----:R-:W-:Y:S02]  /*5ba0*/  IMAD R5, R3, R30, R10 ;  /* 0x0000001e03057224 */ /* 0x001fe400078e020a */
[----:B------:R-:W-:Y:S02]  /*5bb0*/  IMAD R0, R0, R29, R25 ;  /* 0x0000001d00007224 */ /* 0x000fe400078e0219 */
[----:B------:R-:W-:-:S03]  /*5bc0*/  IMAD.MOV.U32 R4, RZ, RZ, 0x1 ;  /* 0x00000001ff047424 */ /* 0x000fc600078e00ff */
[----:B------:R-:W-:Y:S02]  /*5bd0*/  SEL R100, R5, R0, !P0 ;  /* 0x0000000005647207 */ /* 0x000fe40004000000 */
[----:B------:R-:W-:Y:S02]  /*5be0*/  PRMT R3, R4, 0x7610, R3 ;  /* 0x0000761004037816 */ /* 0x000fe40000000003 */
[----:B------:R-:W-:-:S07]  /*5bf0*/  SEL R0, R0, R5, !P0 ;  /* 0x0000000500007207 */ /* 0x000fce0004000000 */
.L_x_155:
[----:B------:R-:W-:Y:S01]  /*5c00*/  LOP3.LUT P0, RZ, R3, 0xff, RZ, 0xc0, !PT ;  /* 0x000000ff03ff7812 */ /* 0x000fe2000780c0ff */
[----:B------:R-:W-:Y:S01]  /*5c10*/  UIMAD.WIDE.U32 UR4, UR42, -0x55555555, URZ ;  /* 0xaaaaaaab2a0478a5 */ /* 0x000fe2000f8e003f */
[----:B------:R-:W-:-:S03]  /*5c20*/  IMAD.MOV.U32 R101, RZ, RZ, R0 ;  /* 0x000000ffff657224 */ /* 0x000fc600078e0000 */
[----:B------:R-:W-:-:S04]  /*5c30*/  USHF.R.U32.HI UR4, URZ, 0x2, UR5 ;  /* 0x000000023f047899 */ /* 0x000fc80008011605 */
[----:B------:R-:W-:-:S04]  /*5c40*/  UIMAD UR42, UR4, -0x6, UR42 ;  /* 0xfffffffa042a78a4 */ /* 0x000fc8000f8e022a */
[----:B------:R-:W-:Y:S08]  /*5c50*/  @P0 BRA `(.L_x_158) ;  /* 0xffffffb400680947 */ /* 0x000ff0000383ffff */
[----:B------:R-:W-:Y:S05]  /*5c60*/  EXIT ;  /* 0x000000000000794d */ /* 0x000fea0003800000 */
.L_x_3:
        /* <DEDUP_REMOVED lines=26> */
.L_x_160:
[--C-:B------:R-:W-:Y:S01]  /*5e10*/  SHF.R.U64 R14, R12, R20, R13.reuse ;  /* 0x000000140c0e7219 */ /* 0x100fe2000000120d */
[----:B------:R-:W0:Y:S01]  /*5e20*/  LDC R24, c[0x0][0x618] ;  /* 0x00018600ff187b82 */ /* 0x000e220000000800 */
[----:B------:R-:W-:Y:S01]  /*5e30*/  I2FP.F32.U32 R8, R6 ;  /* 0x0000000600087245 */ /* 0x000fe20000201000 */
[----:B------:R-:W-:Y:S01]  /*5e40*/  ULDC UR4, c[0x0][0x150] ;  /* 0x0000540000047ab9 */ /* 0x000fe20000000800 */
[----:B------:R-:W-:Y:S02]  /*5e50*/  SHF.R.U32.HI R7, RZ, R20, R13 ;  /* 0x00000014ff077219 */ /* 0x000fe4000001160d */
[----:B------:R-:W-:Y:S01]  /*5e60*/  IADD3 R11, P0, RZ, -R14, RZ ;  /* 0x8000000eff0b7210 */ /* 0x000fe20007f1e0ff */
[----:B------:R-:W-:Y:S01]  /*5e70*/  FMUL R13, R8, UR4 ;  /* 0x00000004080d7c20 */ /* 0x000fe20008400000 */
[----:B------:R-:W-:Y:S01]  /*5e80*/  ULDC UR4, c[0x0][0x154] ;  /* 0x0000550000047ab9 */ /* 0x000fe20000000800 */
[----:B------:R-:W1:Y:S02]  /*5e90*/  LDC.64 R26, c[0x0][0x640] ;  /* 0x00019000ff1a7b82 */ /* 0x000e640000000a00 */
[----:B------:R-:W-:-:S02]  /*5ea0*/  IMAD.X R7, RZ, RZ, ~R7, P0 ;  /* 0x000000ffff077224 */ /* 0x000fc400000e0e07 */
[----:B------:R-:W2:Y:S01]  /*5eb0*/  F2I.U32.TRUNC.NTZ R13, R13 ;  /* 0x0000000d000d7305 */ /* 0x000ea2000020f000 */
[----:B------:R-:W-:-:S03]  /*5ec0*/  IMAD.WIDE.U32 R8, R11, R22, R16 ;  /* 0x000000160b087225 */ /* 0x000fc600078e0010 */
[----:B------:R-:W3:Y:S01]  /*5ed0*/  LDC R15, c[0x0][0x144] ;  /* 0x00005100ff0f7b82 */ /* 0x000ee20000000800 */
[----:B------:R-:W-:-:S04]  /*5ee0*/  IMAD R10, R7, R22, RZ ;  /* 0x00000016070a7224 */ /* 0x000fc800078e02ff */
[----:B------:R-:W-:Y:S02]  /*5ef0*/  IMAD R7, R11, R23, R10 ;  /* 0x000000170b077224 */ /* 0x000fe400078e020a */
[----:B------:R-:W-:Y:S01]  /*5f00*/  IMAD.MOV.U32 R10, RZ, RZ, -0x1 ;  /* 0xffffffffff0a7424 */ /* 0x000fe200078e00ff */
[----:B------:R-:W4:Y:S01]  /*5f10*/  LDC R20, c[0x0][0x608] ;  /* 0x00018200ff147b82 */ /* 0x000f220000000800 */
[----:B------:R-:W-:Y:S01]  /*5f20*/  IMAD.IADD R7, R9, 0x1, R7 ;  /* 0x0000000109077824 */ /* 0x000fe200078e0207 */
[----:B------:R-:W-:-:S04]  /*5f30*/  I2FP.F32.U32 R9, R5 ;  /* 0x0000000500097245 */ /* 0x000fc80000201000 */
[-C--:B0-----:R-:W-:Y:S01]  /*5f40*/  SHF.R.U64 R12, R8, R24.reuse, R7 ;  /* 0x00000018080c7219 */ /* 0x081fe20000001207 */
[----:B--2---:R-:W-:Y:S01]  /*5f50*/  IMAD.MOV R8, RZ, RZ, -R13 ;  /* 0x000000ffff087224 */ /* 0x004fe200078e0a0d */
[----:B------:R-:W0:Y:S01]  /*5f60*/  LDC R11, c[0x0][0x658] ;  /* 0x00019600ff0b7b82 */ /* 0x000e220000000800 */
[----:B-1----:R-:W-:Y:S01]  /*5f70*/  ISETP.NE.U32.AND P0, PT, R26, RZ, PT ;  /* 0x000000ff1a00720c */ /* 0x002fe20003f05070 */
[----:B------:R-:W-:Y:S01]  /*5f80*/  FMUL R9, R9, UR4 ;  /* 0x0000000409097c20 */ /* 0x000fe20008400000 */
[----:B------:R-:W-:Y:S02]  /*5f90*/  SHF.R.U32.HI R7, RZ, R24, R7 ;  /* 0x00000018ff077219 */ /* 0x000fe40000011607 */
[----:B------:R-:W-:-:S03]  /*5fa0*/  ISETP.NE.AND.EX P0, PT, R27, RZ, PT, P0 ;  /* 0x000000ff1b00720c */ /* 0x000fc60003f05300 */
[----:B------:R-:W1:Y:S01]  /*5fb0*/  LDC R22, c[0x0][0x148] ;  /* 0x00005200ff167b82 */ /* 0x000e620000000800 */
[----:B---3--:R-:W-:Y:S02]  /*5fc0*/  IMAD R23, R15, R8, R6 ;  /* 0x000000080f177224 */ /* 0x008fe400078e0206 */
[----:B------:R-:W-:-:S05]  /*5fd0*/  IMAD.MOV.U32 R8, RZ, RZ, 0x1 ;  /* 0x00000001ff087424 */ /* 0x000fca00078e00ff */
[----:B------:R-:W2:Y:S01]  /*5fe0*/  LDC R21, c[0x0][0x600] ;  /* 0x00018000ff157b82 */ /* 0x000ea20000000800 */
[-CC-:B----4-:R-:W-:Y:S02]  /*5ff0*/  SHF.R.U64 R15, R12, R20.reuse, R7.reuse ;  /* 0x000000140c0f7219 */ /* 0x190fe40000001207 */
[----:B------:R-:W-:Y:S02]  /*6000*/  SHF.R.U32.HI R6, RZ, R20, R7 ;  /* 0x00000014ff067219 */ /* 0x000fe40000011607 */
[----:B------:R3:W4:Y:S03]  /*6010*/  F2I.U32.TRUNC.NTZ R20, R9 ;  /* 0x0000000900147305 */ /* 0x000726000020f000 */
[----:B------:R-:W1:Y:S01]  /*6020*/  LDC R25, c[0x0][0x648] ;  /* 0x00019200ff197b82 */ /* 0x000e620000000800 */
[-C--:B0-----:R-:W-:Y:S02]  /*6030*/  SHF.R.U64 R19, R15, R11.reuse, R6 ;  /* 0x0000000b0f137219 */ /* 0x081fe40000001206 */
[----:B------:R-:W-:-:S02]  /*6040*/  SHF.L.U32 R10, R10, R11, RZ ;  /* 0x0000000b0a0a7219 */ /* 0x000fc400000006ff */
[-C--:B------:R-:W-:Y:S01]  /*6050*/  SHF.R.U32.HI R7, RZ, R11.reuse, R6 ;  /* 0x0000000bff077219 */ /* 0x080fe20000011606 */
[----:B------:R-:W-:Y:S01]  /*6060*/  IMAD.MOV.U32 R6, RZ, RZ, R19 ;  /* 0x000000ffff067224 */ /* 0x000fe200078e0013 */
[----:B------:R-:W-:Y:S01]  /*6070*/  SHF.L.U32 R24, R8, R11, RZ ;  /* 0x0000000b08187219 */ /* 0x000fe200000006ff */
[----:B------:R-:W0:Y:S01]  /*6080*/  LDC R28, c[0x0][0x638] ;  /* 0x00018e00ff1c7b82 */ /* 0x000e220000000800 */
[----:B------:R-:W-:-:S07]  /*6090*/  LOP3.LUT R30, RZ, R10, RZ, 0x33, !PT ;  /* 0x0000000aff1e7212 */ /* 0x000fce00078e33ff */
[----:B------:R-:W0:Y:S01]  /*60a0*/  LDC R29, c[0x0][0x610] ;  /* 0x00018400ff1d7b82 */ /* 0x000e220000000800 */
[----:B---34-:R-:W-:Y:S05]  /*60b0*/  @!P0 BRA `(.L_x_161) ;  /* 0x0000000000288947 */ /* 0x018fea0003800000 */
[----:B------:R-:W3:Y:S02]  /*60c0*/  LDC R6, c[0x0][0x64c] ;  /* 0x00019300ff067b82 */ /* 0x000ee40000000800 */
[----:B---3--:R-:W-:-:S05]  /*60d0*/  IADD3 R11, P0, R19, R6, RZ ;  /* 0x00000006130b7210 */ /* 0x008fca0007f1e0ff */
        /* <DEDUP_REMOVED lines=8> */
.L_x_161:
[----:B------:R-:W-:Y:S01]  /*6160*/  ISETP.NE.AND P0, PT, R2, 0x1, PT ;  /* 0x000000010200780c */ /* 0x000fe20003f05270 */
[----:B--2---:R-:W-:Y:S01]  /*6170*/  VIADD R9, R21, 0xffffffff ;  /* 0xffffffff15097836 */ /* 0x004fe20000000000 */
[----:B-1----:R-:W-:Y:S01]  /*6180*/  SHF.R.U64 R7, R6, R25, R7 ;  /* 0x0000001906077219 */ /* 0x002fe20000001207 */
[----:B------:R-:W-:Y:S01]  /*6190*/  IMAD.MOV R20, RZ, RZ, -R20 ;  /* 0x000000ffff147224 */ /* 0x000fe200078e0a14 */
[----:B------:R-:W-:Y:S02]  /*61a0*/  LOP3.LUT R6, R15, R30, RZ, 0xc0, !PT ;  /* 0x0000001e0f067212 */ /* 0x000fe400078ec0ff */
[----:B------:R-:W-:Y:S01]  /*61b0*/  LOP3.LUT R12, R12, R9, RZ, 0xc0, !PT ;  /* 0x000000090c0c7212 */ /* 0x000fe200078ec0ff */
[----:B------:R-:W-:Y:S02]  /*61c0*/  IMAD.MOV R8, RZ, RZ, -R7 ;  /* 0x000000ffff087224 */ /* 0x000fe400078e0a07 */
[----:B------:R-:W-:Y:S02]  /*61d0*/  IMAD R6, R24, R7, R6 ;  /* 0x0000000718067224 */ /* 0x000fe400078e0206 */
[----:B------:R-:W-:-:S02]  /*61e0*/  IMAD.MOV.U32 R9, RZ, RZ, 0x1 ;  /* 0x00000001ff097424 */ /* 0x000fc400078e00ff */
[----:B------:R-:W-:Y:S02]  /*61f0*/  @P0 IMAD R23, R22, R20, R5 ;  /* 0x0000001416170224 */ /* 0x000fe400078e0205 */
[----:B0-----:R-:W-:Y:S02]  /*6200*/  IMAD R5, R8, R28, R19 ;  /* 0x0000001c08057224 */ /* 0x001fe400078e0213 */
[----:B------:R-:W-:Y:S02]  /*6210*/  IMAD R19, R6, R29, R23 ;  /* 0x0000001d06137224 */ /* 0x000fe400078e0217 */
[----:B------:R-:W-:Y:S02]  /*6220*/  IMAD R6, R5, R21, R12 ;  /* 0x0000001505067224 */ /* 0x000fe400078e020c */
[----:B------:R-:W-:-:S03]  /*6230*/  IMAD.MOV.U32 R8, RZ, RZ, R14 ;  /* 0x000000ffff087224 */ /* 0x000fc600078e000e */
[----:B------:R-:W-:Y:S02]  /*6240*/  SEL R20, R6, R19, !P0 ;  /* 0x0000001306147207 */ /* 0x000fe40004000000 */
[----:B------:R-:W-:-:S07]  /*6250*/  SEL R19, R19, R6, !P0 ;  /* 0x0000000613137207 */ /* 0x000fce0004000000 */
.L_x_159:
[----:B------:R-:W-:-:S08]  /*6260*/  NOP ;  /* 0x0000000000007918 */ /* 0x000fd00000000000 */
[----:B------:R-:W0:-:S00]  /*6270*/  USETMAXREG.DEALLOC.CTAPOOL 0x28 ;  /* 0x00000028000079c8 */ /* 0x000e0000080e0500 */
[----:B0-----:R-:W-:-:S13]  /*6280*/  ISETP.NE.AND P0, PT, R0, RZ, PT ;  /* 0x000000ff0000720c */ /* 0x001fda0003f05270 */
[----:B------:R-:W-:Y:S05]  /*6290*/  @P0 EXIT ;  /* 0x000000000000094d */ /* 0x000fea0003800000 */
[----:B------:R-:W-:Y:S01]  /*62a0*/  LOP3.LUT P0, RZ, R9, 0xff, RZ, 0xc0, !PT ;  /* 0x000000ff09ff7812 */ /* 0x000fe2000780c0ff */
[----:B------:R-:W-:Y:S02]  /*62b0*/  IMAD.MOV.U32 R0, RZ, RZ, 0x1 ;  /* 0x00000001ff007424 */ /* 0x000fe400078e00ff */
[----:B------:R-:W-:-:S10]  /*62c0*/  IMAD.MOV.U32 R12, RZ, RZ, RZ ;  /* 0x000000ffff0c7224 */ /* 0x000fd400078e00ff */
[----:B------:R-:W-:Y:S05]  /*62d0*/  @!P0 BRA `(.L_x_162) ;  /* 0x0000000c003c8947 */ /* 0x000fea0003800000 */
[----:B------:R-:W0:Y:S01]  /*62e0*/  LDC R0, c[0x0][0x28c] ;  /* 0x0000a300ff007b82 */ /* 0x000e220000000800 */
[----:B------:R-:W-:Y:S01]  /*62f0*/  LOP3.LUT P0, RZ, R3, 0x1f, RZ, 0xc0, !PT ;  /* 0x0000001f03ff7812 */ /* 0x000fe2000780c0ff */
[----:B------:R-:W-:Y:S01]  /*6300*/  ULDC UR5, c[0x0][0x658] ;  /* 0x0001960000057ab9 */ /* 0x000fe20000000800 */
[----:B------:R-:W-:Y:S01]  /*6310*/  UMOV UR6, 0xffffffff ;  /* 0xffffffff00067882 */ /* 0x000fe20000000000 */
[----:B------:R-:W-:Y:S01]  /*6320*/  BSSY B0, `(.L_x_162) ;  /* 0x00000ca000007945 */ /* 0x000fe20003800000 */
[----:B------:R-:W-:Y:S01]  /*6330*/  USHF.L.U32 UR6, UR6, UR5, URZ ;  /* 0x0000000506067299 */ /* 0x000fe2000800063f */
[C---:B------:R-:W-:Y:S01]  /*6340*/  ISETP.NE.AND P2, PT, R4.reuse, RZ, PT ;  /* 0x000000ff0400720c */ /* 0x040fe20003f45270 */
[----:B------:R-:W-:Y:S01]  /*6350*/  UMOV UR7, 0x1 ;  /* 0x0000000100077882 */ /* 0x000fe20000000000 */
[----:B------:R-:W-:Y:S01]  /*6360*/  ISETP.NE.OR P0, PT, R4, RZ, !P0 ;  /* 0x000000ff0400720c */ /* 0x000fe20004705670 */
[----:B------:R-:W-:Y:S01]  /*6370*/  IMAD.MOV.U32 R13, RZ, RZ, 0x1 ;  /* 0x00000001ff0d7424 */ /* 0x000fe200078e00ff */
[----:B------:R-:W-:Y:S01]  /*6380*/  LOP3.LUT R11, R18, 0x2, RZ, 0xfc, !PT ;  /* 0x00000002120b7812 */ /* 0x000fe200078efcff */
[----:B------:R-:W-:Y:S01]  /*6390*/  IMAD.MOV.U32 R12, RZ, RZ, RZ ;  /* 0x000000ffff0c7224 */ /* 0x000fe200078e00ff */
[----:B------:R-:W-:Y:S01]  /*63a0*/  ULDC UR4, c[0x0][0x600] ;  /* 0x0001800000047ab9 */ /* 0x000fe20000000800 */
[----:B------:R-:W-:-:S02]  /*63b0*/  USHF.L.U32 UR13, UR7, UR5, URZ ;  /* 0x00000005070d7299 */ /* 0x000fc4000800063f */
[----:B------:R-:W-:Y:S02]  /*63c0*/  UIADD3 UR4, UR4, -0x1, URZ ;  /* 0xffffffff04047890 */ /* 0x000fe4000fffe03f */
[----:B------:R-:W-:Y:S01]  /*63d0*/  ULOP3.LUT UR5, URZ, UR6, URZ, 0x33, !UPT ;  /* 0x000000063f057292 */ /* 0x000fe2000f8e333f */
[----:B------:R-:W-:Y:S01]  /*63e0*/  ULDC.64 UR22, c[0x0][0x198] ;  /* 0x0000660000167ab9 */ /* 0x000fe20000000a00 */
[----:B0-----:R-:W-:-:S05]  /*63f0*/  VIADD R0, R0, 0x3f ;  /* 0x0000003f00007836 */ /* 0x001fca0000000000 */
[----:B------:R-:W-:-:S04]  /*6400*/  SHF.R.S32.HI R3, RZ, 0x1f, R0 ;  /* 0x0000001fff037819 */ /* 0x000fc80000011400 */
[----:B------:R-:W-:Y:S01]  /*6410*/  LEA.HI R3, R3, R0, RZ, 0x6 ;  /* 0x0000000003037211 */ /* 0x000fe200078f30ff */
[----:B------:R-:W-:-:S03]  /*6420*/  IMAD.MOV.U32 R0, RZ, RZ, 0x1 ;  /* 0x00000001ff007424 */ /* 0x000fc600078e00ff */
[----:B------:R-:W-:-:S05]  /*6430*/  SHF.R.S32.HI R3, RZ, 0x6, R3 ;  /* 0x00000006ff037819 */ /* 0x000fca0000011403 */
[----:B------:R-:W-:-:S07]  /*6440*/  VIADD R10, R3, 0x1 ;  /* 0x00000001030a7836 */ /* 0x000fce0000000000 */
.L_x_174:
[----:B------:R-:W-:-:S03]  /*6450*/  UMOV UR6, 0xffffffff ;  /* 0xffffffff00067882 */ /* 0x000fc60000000000 */
[----:B------:R-:W-:Y:S05]  /*6460*/  BRA.DIV UR6, `(.L_x_163) ;  /* 0x00000012060c7947 */ /* 0x000fea000b800000 */
[----:B------:R-:W-:-:S13]  /*6470*/  ELECT P6, URZ, PT ;  /* 0x00000000003f782f */ /* 0x000fda00038c0000 */
.L_x_187:
[----:B------:R-:W0:Y:S01]  /*6480*/  LDC R4, c[0x0][0x28c] ;  /* 0x0000a300ff047b82 */ /* 0x000e220000000800 */
[----:B------:R-:W-:Y:S01]  /*6490*/  BSSY B1, `(.L_x_164) ;  /* 0x0000041000017945 */ /* 0x000fe20003800000 */
[----:B0-----:R-:W-:-:S13]  /*64a0*/  ISETP.LT.OR P6, PT, R4, 0x1, !P6 ;  /* 0x000000010400780c */ /* 0x001fda00077c1670 */
[----:B------:R-:W-:Y:S05]  /*64b0*/  @P6 BRA `(.L_x_165) ;  /* 0x0000000000f86947 */ /* 0x000fea0003800000 */
[----:B------:R-:W-:Y:S01]  /*64c0*/  SHF.L.U32 R19, R19, 0x7, RZ ;  /* 0x0000000713137819 */ /* 0x000fe200000006ff */
[----:B------:R-:W-:Y:S02]  /*64d0*/  IMAD.SHL.U32 R20, R20, 0x80, RZ ;  /* 0x0000008014147824 */ /* 0x000fe400078e00ff */
[----:B------:R-:W-:Y:S02]  /*64e0*/  IMAD.MOV.U32 R21, RZ, RZ, RZ ;  /* 0x000000ffff157224 */ /* 0x000fe400078e00ff */
[----:B------:R-:W-:Y:S02]  /*64f0*/  IMAD.MOV.U32 R4, RZ, RZ, R10 ;  /* 0x000000ffff047224 */ /* 0x000fe400078e000a */
[----:B------:R-:W-:Y:S02]  /*6500*/  IMAD.MOV.U32 R5, RZ, RZ, R0 ;  /* 0x000000ffff057224 */ /* 0x000fe400078e0000 */
[----:B------:R-:W-:-:S07]  /*6510*/  IMAD.MOV.U32 R6, RZ, RZ, R12 ;  /* 0x000000ffff067224 */ /* 0x000fce00078e000c */
.L_x_169:
[----:B------:R-:W0:Y:S01]  /*6520*/  S2R R14, SR_CgaCtaId ;  /* 0x00000000000e7919 */ /* 0x000e220000008800 */
[----:B------:R-:W-:Y:S01]  /*6530*/  MOV R7, 0x400 ;  /* 0x0000040000077802 */ /* 0x000fe20000000f00 */
[----:B------:R-:W1:Y:S03]  /*6540*/  @!P2 LDC R9, c[0x0][0x500] ;  /* 0x00014000ff09ab82 */ /* 0x000e660000000800 */
[----:B0-----:R-:W-:Y:S02]  /*6550*/  LEA R15, R14, R7, 0x18 ;  /* 0x000000070e0f7211 */ /* 0x001fe400078ec0ff */
[----:B------:R-:W-:-:S03]  /*6560*/  SHF.L.U32 R7, R5, 0x1f, RZ ;  /* 0x0000001f05077819 */ /* 0x000fc600000006ff */
[----:B------:R-:W-:-:S04]  /*6570*/  IMAD R14, R6, 0x8, R15 ;  /* 0x00000008060e7824 */ /* 0x000fc800078e020f */
[----:B------:R-:W0:Y:S02]  /*6580*/  SYNCS.PHASECHK.TRANS64.TRYWAIT P1, [R14+URZ+0x30], R7 ;  /* 0x000030070e0075a7 */ /* 0x000e24000802017f */
[----:B01----:R-:W-:Y:S05]  /*6590*/  @!P1 BRA `(.L_x_166) ;  /* 0x0000000c00e09947 */ /* 0x003fea0003800000 */
.L_x_188:
[----:B0-----:R-:W-:Y:S01]  /*65a0*/  PRMT R7, R11, 0x9910, RZ ;  /* 0x000099100b077816 */ /* 0x001fe200000000ff */
[----:B------:R0:W-:Y:S03]  /*65b0*/  @!P2 SYNCS.ARRIVE.TRANS64 RZ, [R14+URZ], R9 ;  /* 0x000000090effa9a7 */ /* 0x0001e6000800003f */
[----:B------:R-:W-:-:S13]  /*65c0*/  ISETP.NE.AND P1, PT, R7, 0x2, PT ;  /* 0x000000020700780c */ /* 0x000fda0003f25270 */
[----:B0-----:R-:W-:Y:S05]  /*65d0*/  @P1 BRA `(.L_x_167) ;  /* 0x0000000000041947 */ /* 0x001fea0003800000 */
[----:B------:R-:W-:Y:S01]  /*65e0*/  BPT.TRAP 0x1 ;  /* 0x000000040000795c */ /* 0x000fe20000300000 */
.L_x_167:
[----:B------:R-:W-:Y:S05]  /*65f0*/  @P0 BRA `(.L_x_168) ;  /* 0x0000000000040947 */ /* 0x000fea0003800000 */
[----:B------:R-:W-:Y:S01]  /*6600*/  BPT.TRAP 0x1 ;  /* 0x000000040000795c */ /* 0x000fe20000300000 */
.L_x_168:
[----:B------:R-:W-:Y:S01]  /*6610*/  IMAD R15, R6, 0x8000, R15 ;  /* 0x00008000060f7824 */ /* 0x000fe200078e020f */
[----:B------:R-:W-:Y:S01]  /*6620*/  R2UR UR34, R21 ;  /* 0x00000000152272ca */ /* 0x000fe200000e0000 */
[----:B------:R-:W-:Y:S01]  /*6630*/  VIADD R4, R4, 0xffffffff ;  /* 0xffffffff04047836 */ /* 0x000fe20000000000 */
[----:B------:R-:W-:Y:S01]  /*6640*/  R2UR UR33, R14 ;  /* 0x000000000e2172ca */ /* 0x000fe200000e0000 */
[----:B------:R-:W-:Y:S01]  /*6650*/  UIADD3 UR6, UP0, UR22, 0xf0, URZ ;  /* 0x000000f016067890 */ /* 0x000fe2000ff1e03f */
[----:B------:R-:W-:Y:S01]  /*6660*/  R2UR UR8, R15 ;  /* 0x000000000f0872ca */ /* 0x000fe200000e0000 */
[----:B------:R-:W-:Y:S01]  /*6670*/  UIADD3 UR30, UP1, UR22, 0x1f0, URZ ;  /* 0x000001f0161e7890 */ /* 0x000fe2000ff3e03f */
[----:B------:R-:W-:Y:S01]  /*6680*/  R2UR UR35, R19 ;  /* 0x00000000132372ca */ /* 0x000fe200000e0000 */
[----:B------:R-:W-:Y:S01]  /*6690*/  UIADD3.X UR7, URZ, UR23, URZ, UP0, !UPT ;  /* 0x000000173f077290 */ /* 0x000fe200087fe43f */
[----:B------:R-:W-:Y:S01]  /*66a0*/  R2UR UR36, R8 ;  /* 0x00000000082472ca */ /* 0x000fe200000e0000 */
[----:B------:R-:W-:Y:S01]  /*66b0*/  UIADD3.X UR31, URZ, UR23, URZ, UP1, !UPT ;  /* 0x000000173f1f7290 */ /* 0x000fe20008ffe43f */
[----:B------:R-:W-:Y:S01]  /*66c0*/  R2UR UR19, R20 ;  /* 0x00000000141372ca */ /* 0x000fe200000e0000 */
[----:B------:R-:W-:Y:S01]  /*66d0*/  VIADD R6, R6, 0x1 ;  /* 0x0000000106067836 */ /* 0x000fe20000000000 */
[----:B------:R-:W-:Y:S01]  /*66e0*/  ISETP.GT.AND P3, PT, R4, 0x1, PT ;  /* 0x000000010400780c */ /* 0x000fe20003f64270 */
[----:B------:R-:W-:Y:S01]  /*66f0*/  UIADD3 UR26, UR34, 0x20, URZ ;  /* 0x00000020221a7890 */ /* 0x000fe2000fffe03f */
[----:B------:R-:W-:Y:S01]  /*6700*/  VIADD R21, R21, 0x40 ;  /* 0x0000004015157836 */ /* 0x000fe20000000000 */
[----:B------:R-:W-:Y:S01]  /*6710*/  UMOV UR14, 0x0 ;  /* 0x00000000000e7882 */ /* 0x000fe20000000000 */
[----:B------:R-:W-:Y:S01]  /*6720*/  UMOV UR15, 0x10000000 ;  /* 0x10000000000f7882 */ /* 0x000fe20000000000 */
[----:B------:R-:W-:Y:S01]  /*6730*/  UIADD3 UR32, UR8, 0x180, URZ ;  /* 0x0000018008207890 */ /* 0x000fe2000fffe03f */
[----:B------:R-:W-:Y:S01]  /*6740*/  ISETP.NE.AND P1, PT, R6, 0x6, PT ;  /* 0x000000060600780c */ /* 0x000fe20003f25270 */
[----:B------:R-:W-:-:S02]  /*6750*/  UIADD3 UR24, UR8, 0x4180, URZ ;  /* 0x0000418008187890 */ /* 0x000fc4000fffe03f */
[----:B------:R-:W-:Y:S01]  /*6760*/  UIADD3 UR16, UR8, 0x30180, URZ ;  /* 0x0003018008107890 */ /* 0x000fe2000fffe03f */
[----:B------:R-:W-:Y:S01]  /*6770*/  SEL R14, RZ, 0x1, P1 ;  /* 0x00000001ff0e7807 */ /* 0x000fe20000800000 */
[----:B------:R-:W-:Y:S01]  /*6780*/  UIADD3 UR8, UR8, 0x34180, URZ ;  /* 0x0003418008087890 */ /* 0x000fe2000fffe03f */
[----:B------:R-:W-:Y:S01]  /*6790*/  SEL R6, R6, RZ, P1 ;  /* 0x000000ff06067207 */ /* 0x000fe20000800000 */
[----:B------:R-:W-:Y:S01]  /*67a0*/  UMOV UR25, UR33 ;  /* 0x0000002100197c82 */ /* 0x000fe20008000000 */
[----:B------:R-:W-:Y:S01]  /*67b0*/  UMOV UR27, UR35 ;  /* 0x00000023001b7c82 */ /* 0x000fe20008000000 */
[----:B------:R-:W-:Y:S01]  /*67c0*/  UMOV UR28, UR36 ;  /* 0x00000024001c7c82 */ /* 0x000fe20008000000 */
[----:B------:R-:W-:Y:S01]  /*67d0*/  UMOV UR17, UR33 ;  /* 0x0000002100117c82 */ /* 0x000fe20008000000 */
[----:B------:R-:W-:Y:S01]  /*67e0*/  UMOV UR18, UR34 ;  /* 0x0000002200127c82 */ /* 0x000fe20008000000 */
[----:B------:R-:W-:Y:S01]  /*67f0*/  UMOV UR20, UR36 ;  /* 0x0000002400147c82 */ /* 0x000fe20008000000 */
[----:B------:R0:W-:Y:S01]  /*6800*/  UTMALDG.3D [UR32], [UR6], desc[UR14] ;  /* 0x00000e20060075b4 */ /* 0x0001e20008011000 */
[----:B------:R-:W-:Y:S01]  /*6810*/  UMOV UR9, UR33 ;  /* 0x0000002100097c82 */ /* 0x000fe20008000000 */
[----:B------:R-:W-:Y:S01]  /*6820*/  UMOV UR11, UR19 ;  /* 0x00000013000b7c82 */ /* 0x000fe20008000000 */
[----:B------:R-:W-:Y:S01]  /*6830*/  UMOV UR12, UR36 ;  /* 0x00000024000c7c82 */ /* 0x000fe20008000000 */
[----:B------:R-:W-:Y:S01]  /*6840*/  UMOV UR10, UR26 ;  /* 0x0000001a000a7c82 */ /* 0x000fe20008000000 */
[----:B------:R-:W-:Y:S01]  /*6850*/  LOP3.LUT R5, R5, R14, RZ, 0x3c, !PT ;  /* 0x0000000e05057212 */ /* 0x000fe200078e3cff */
[----:B------:R0:W-:Y:S01]  /*6860*/  UTMALDG.3D [UR24], [UR6], desc[UR14] ;  /* 0x00000e18060075b4 */ /* 0x0001e20008011000 */
[----:B------:R0:W-:Y:S01]  /*6870*/  UTMALDG.3D [UR16], [UR30], desc[UR14] ;  /* 0x00000e101e0075b4 */ /* 0x0001e20008011000 */
[----:B------:R0:W-:Y:S02]  /*6880*/  UTMALDG.3D [UR8], [UR30], desc[UR14] ;  /* 0x00000e081e0075b4 */ /* 0x0001e40008011000 */
[----:B0-----:R-:W-:Y:S05]  /*6890*/  @P3 BRA `(.L_x_169) ;  /* 0xfffffffc00203947 */ /* 0x001fea000383ffff */
.L_x_165:
[----:B------:R-:W-:Y:S05]  /*68a0*/  BSYNC B1 ;  /* 0x0000000000017941 */ /* 0x000fea0003800000 */
.L_x_164:
[----:B------:R-:W-:Y:S01]  /*68b0*/  LOP3.LUT P3, RZ, R13, 0xff, RZ, 0xc0, !PT ;  /* 0x000000ff0dff7812 */ /* 0x000fe2000786c0ff */
[----:B------:R-:W-:Y:S01]  /*68c0*/  IMAD.IADD R12, R3, 0x1, R12 ;  /* 0x00000001030c7824 */ /* 0x000fe200078e020c */
[----:B------:R-:W-:Y:S01]  /*68d0*/  IADD3 R16, P4, R16, UR38, RZ ;  /* 0x0000002610107c10 */ /* 0x000fe2000ff9e0ff */
[----:B------:R-:W-:Y:S01]  /*68e0*/  ULDC.64 UR6, c[0x0][0x650] ;  /* 0x0001940000067ab9 */ /* 0x000fe20000000a00 */
[----:B------:R-:W-:Y:S01]  /*68f0*/  BSSY B1, `(.L_x_170) ;  /* 0x000006a000017945 */ /* 0x000fe20003800000 */
[----:B------:R-:W-:Y:S01]  /*6900*/  IMAD.MOV.U32 R19, RZ, RZ, -0x1 ;  /* 0xffffffffff137424 */ /* 0x000fe200078e00ff */
[----:B------:R-:W-:Y:S01]  /*6910*/  ISETP.GT.U32.AND P1, PT, R12, 0x5, PT ;  /* 0x000000050c00780c */ /* 0x000fe20003f24070 */
[----:B------:R-:W-:Y:S01]  /*6920*/  IMAD.MOV.U32 R20, RZ, RZ, -0x1 ;  /* 0xffffffffff147424 */ /* 0x000fe200078e00ff */
[----:B------:R-:W-:Y:S01]  /*6930*/  IADD3.X R17, R17, UR41, RZ, P4, !PT ;  /* 0x0000002911117c10 */ /* 0x000fe2000a7fe4ff */
[----:B------:R-:W-:Y:S01]  /*6940*/  IMAD.MOV.U32 R8, RZ, RZ, -0x1 ;  /* 0xffffffffff087424 */ /* 0x000fe200078e00ff */
[----:B------:R-:W-:-:S02]  /*6950*/  ISETP.LT.U32.AND P1, PT, R3, 0x6, P1 ;  /* 0x000000060300780c */ /* 0x000fc40000f21070 */
[----:B------:R-:W-:Y:S01]  /*6960*/  PRMT R13, RZ, 0x7610, R13 ;  /* 0x00007610ff0d7816 */ /* 0x000fe2000000000d */
[----:B------:R-:W0:Y:S01]  /*6970*/  @P3 S2R R5, SR_CgaCtaId ;  /* 0x0000000000053919 */ /* 0x000e220000008800 */
[----:B------:R-:W-:-:S04]  /*6980*/  @P3 MOV R4, 0x400 ;  /* 0x0000040000043802 */ /* 0x000fc80000000f00 */
[----:B0-----:R-:W-:Y:S01]  /*6990*/  @P3 LEA R6, R5, R4, 0x18 ;  /* 0x0000000405063211 */ /* 0x001fe200078ec0ff */
[----:B------:R-:W-:-:S03]  /*69a0*/  IMAD.WIDE.U32 R4, R12, -0x55555555, RZ ;  /* 0xaaaaaaab0c047825 */ /* 0x000fc600078e00ff */
[----:B------:R0:W-:Y:S01]  /*69b0*/  @P3 SYNCS.ARRIVE.TRANS64.A1T0 RZ, [R6+URZ+0x78], RZ ;  /* 0x000078ff06ff39a7 */ /* 0x0001e2000810003f */
[----:B------:R-:W-:Y:S02]  /*69c0*/  ISETP.GE.U32.AND P3, PT, R3, 0x6, PT ;  /* 0x000000060300780c */ /* 0x000fe40003f66070 */
[----:B------:R-:W-:Y:S02]  /*69d0*/  SHF.R.U32.HI R7, RZ, 0x2, R5 ;  /* 0x00000002ff077819 */ /* 0x000fe40000011605 */
[----:B------:R-:W-:Y:S02]  /*69e0*/  SEL R5, RZ, 0x1, !P1 ;  /* 0x00000001ff057807 */ /* 0x000fe40004800000 */
[----:B------:R-:W-:Y:S01]  /*69f0*/  ISETP.GE.U32.AND P1, PT, R16, UR6, PT ;  /* 0x0000000610007c0c */ /* 0x000fe2000bf26070 */
[----:B------:R-:W-:Y:S01]  /*6a00*/  IMAD R12, R7, -0x6, R12 ;  /* 0xfffffffa070c7824 */ /* 0x000fe200078e020c */
[----:B------:R-:W-:Y:S02]  /*6a10*/  LOP3.LUT R0, R0, R5, RZ, 0x3c, !PT ;  /* 0x0000000500007212 */ /* 0x000fe400078e3cff */
[----:B------:R-:W-:-:S02]  /*6a20*/  ISETP.GE.U32.AND.EX P1, PT, R17, UR7, PT, P1 ;  /* 0x0000000711007c0c */ /* 0x000fc4000bf26110 */
[----:B------:R-:W-:Y:S02]  /*6a30*/  PRMT R4, RZ, 0x7610, R4 ;  /* 0x00007610ff047816 */ /* 0x000fe40000000004 */
[----:B------:R-:W-:-:S09]  /*6a40*/  @P3 LOP3.LUT R0, R0, 0x1, R7, 0x78, !PT ;  /* 0x0000000100003812 */ /* 0x000fd200078e7807 */
[----:B0-----:R-:W-:Y:S05]  /*6a50*/  @P1 BRA `(.L_x_171) ;  /* 0x00000004004c1947 */ /* 0x001fea0003800000 */
[----:B------:R-:W-:Y:S01]  /*6a60*/  ULDC.64 UR6, c[0x0][0x628] ;  /* 0x00018a0000067ab9 */ /* 0x000fe20000000a00 */
[----:B------:R-:W0:Y:S01]  /*6a70*/  S2R R15, SR_CTAID.X ;  /* 0x00000000000f7919 */ /* 0x000e220000002500 */
[----:B------:R-:W-:Y:S01]  /*6a80*/  ISETP.NE.U32.AND P1, PT, RZ, UR6, PT ;  /* 0x00000006ff007c0c */ /* 0x000fe2000bf25070 */
[----:B------:R-:W-:Y:S01]  /*6a90*/  ULDC UR9, c[0x0][0x630] ;  /* 0x00018c0000097ab9 */ /* 0x000fe20000000800 */
[----:B------:R-:W-:Y:S01]  /*6aa0*/  IMAD.MOV.U32 R4, RZ, RZ, R16 ;  /* 0x000000ffff047224 */ /* 0x000fe200078e0010 */
[----:B------:R-:W1:Y:S01]  /*6ab0*/  S2R R14, SR_CTAID.Y ;  /* 0x00000000000e7919 */ /* 0x000e620000002600 */
[----:B------:R-:W-:Y:S01]  /*6ac0*/  ISETP.NE.AND.EX P1, PT, RZ, UR7, PT, P1 ;  /* 0x00000007ff007c0c */ /* 0x000fe2000bf25310 */
[----:B------:R-:W-:-:S12]  /*6ad0*/  IMAD.MOV.U32 R5, RZ, RZ, R17 ;  /* 0x000000ffff057224 */ /* 0x000fd800078e0011 */
[----:B------:R-:W-:Y:S05]  /*6ae0*/  @!P1 BRA `(.L_x_172) ;  /* 0x0000000000289947 */ /* 0x000fea0003800000 */
[----:B------:R-:W-:Y:S02]  /*6af0*/  ULDC UR8, c[0x0][0x634] ;  /* 0x00018d0000087ab9 */ /* 0x000fe40000000800 */
[----:B------:R-:W-:-:S05]  /*6b00*/  IADD3 R9, P1, R16, UR8, RZ ;  /* 0x0000000810097c10 */ /* 0x000fca000ff3e0ff */
[----:B------:R-:W-:-:S04]  /*6b10*/  IMAD.X R19, RZ, RZ, R17, P1 ;  /* 0x000000ffff137224 */ /* 0x000fc800008e0611 */
[----:B------:R-:W-:-:S04]  /*6b20*/  IMAD.WIDE.U32 R6, R19, UR6, RZ ;  /* 0x0000000613067c25 */ /* 0x000fc8000f8e00ff */
[----:B------:R-:W-:-:S04]  /*6b30*/  IMAD.WIDE.U32 R6, P1, R9, UR7, R6 ;  /* 0x0000000709067c25 */ /* 0x000fc8000f820006 */
[----:B------:R-:W-:-:S04]  /*6b40*/  IMAD.WIDE.U32 R8, R9, UR6, RZ ;  /* 0x0000000609087c25 */ /* 0x000fc8000f8e00ff */
[----:B------:R-:W-:Y:S01]  /*6b50*/  IMAD.X R5, RZ, RZ, RZ, P1 ;  /* 0x000000ffff057224 */ /* 0x000fe200008e06ff */
[----:B------:R-:W-:Y:S01]  /*6b60*/  IADD3 RZ, P1, R9, R6, RZ ;  /* 0x0000000609ff7210 */ /* 0x000fe20007f3e0ff */
[----:B------:R-:W-:-:S04]  /*6b70*/  IMAD.MOV.U32 R4, RZ, RZ, R7 ;  /* 0x000000ffff047224 */ /* 0x000fc800078e0007 */
[----:B------:R-:W-:-:S08]  /*6b80*/  IMAD.WIDE.U32.X R4, R19, UR7, R4, P1 ;  /* 0x0000000713047c25 */ /* 0x000fd000088e0404 */
.L_x_172:
[--C-:B------:R-:W-:Y:S01]  /*6b90*/  SHF.R.U64 R8, R4, UR9, R5.reuse ;  /* 0x0000000904087c19 */ /* 0x100fe20008001205 */
[----:B------:R-:W-:Y:S01]  /*6ba0*/  ULDC.64 UR6, c[0x0][0x620] ;  /* 0x0001880000067ab9 */ /* 0x000fe20000000a00 */
[----:B------:R-:W-:Y:S01]  /*6bb0*/  SHF.R.U32.HI R4, RZ, UR9, R5 ;  /* 0x00000009ff047c19 */ /* 0x000fe20008011605 */
[----:B------:R-:W2:Y:S01]  /*6bc0*/  LDC R24, c[0x0][0x144] ;  /* 0x00005100ff187b82 */ /* 0x000ea20000000800 */
[----:B------:R-:W-:Y:S01]  /*6bd0*/  IADD3 R7, P1, RZ, -R8, RZ ;  /* 0x80000008ff077210 */ /* 0x000fe20007f3e0ff */
[----:B------:R-:W-:Y:S01]  /*6be0*/  ULDC.64 UR10, c[0x0][0x640] ;  /* 0x00019000000a7ab9 */ /* 0x000fe20000000a00 */
[----:B0-----:R-:W-:Y:S01]  /*6bf0*/  I2FP.F32.U32 R9, R15 ;  /* 0x0000000f00097245 */ /* 0x001fe20000201000 */
[----:B------:R-:W-:Y:S02]  /*6c00*/  ULDC UR8, c[0x0][0x608] ;  /* 0x0001820000087ab9 */ /* 0x000fe40000000800 */
[----:B------:R-:W-:Y:S01]  /*6c10*/  IMAD.X R4, RZ, RZ, ~R4, P1 ;  /* 0x000000ffff047224 */ /* 0x000fe200008e0e04 */
[----:B------:R-:W-:Y:S01]  /*6c20*/  ISETP.NE.U32.AND P1, PT, RZ, UR10, PT ;  /* 0x0000000aff007c0c */ /* 0x000fe2000bf25070 */
[----:B------:R-:W0:Y:S02]  /*6c30*/  LDC R21, c[0x0][0x148] ;  /* 0x00005200ff157b82 */ /* 0x000e240000000800 */
[----:B------:R-:W-:Y:S01]  /*6c40*/  IMAD R6, R4, UR6, RZ ;  /* 0x0000000604067c24 */ /* 0x000fe2000f8e02ff */
[----:B------:R-:W-:Y:S01]  /*6c50*/  ISETP.NE.AND.EX P1, PT, RZ, UR11, PT, P1 ;  /* 0x0000000bff007c0c */ /* 0x000fe2000bf25310 */
[----:B------:R-:W-:Y:S01]  /*6c60*/  IMAD.WIDE.U32 R4, R7, UR6, R16 ;  /* 0x0000000607047c25 */ /* 0x000fe2000f8e0010 */
[----:B------:R-:W-:-:S03]  /*6c70*/  ULDC UR6, c[0x0][0x150] ;  /* 0x0000540000067ab9 */ /* 0x000fc60000000800 */
[----:B------:R-:W-:Y:S02]  /*6c80*/  IMAD R7, R7, UR7, R6 ;  /* 0x0000000707077c24 */ /* 0x000fe4000f8e0206 */
[----:B------:R-:W-:Y:S01]  /*6c90*/  FMUL R6, R9, UR6 ;  /* 0x0000000609067c20 */ /* 0x000fe20008400000 */
[----:B------:R-:W-:Y:S01]  /*6ca0*/  ULDC UR6, c[0x0][0x618] ;  /* 0x0001860000067ab9 */ /* 0x000fe20000000800 */
[----:B------:R-:W-:Y:S01]  /*6cb0*/  ULDC UR7, c[0x0][0x154] ;  /* 0x0000550000077ab9 */ /* 0x000fe20000000800 */
[----:B------:R-:W-:-:S03]  /*6cc0*/  IMAD.IADD R5, R5, 0x1, R7 ;  /* 0x0000000105057824 */ /* 0x000fc600078e0207 */
[----:B------:R-:W3:Y:S02]  /*6cd0*/  F2I.U32.TRUNC.NTZ R6, R6 ;  /* 0x0000000600067305 */ /* 0x000ee4000020f000 */
[----:B------:R-:W-:Y:S02]  /*6ce0*/  SHF.R.U64 R9, R4, UR6, R5 ;  /* 0x0000000604097c19 */ /* 0x000fe40008001205 */
[----:B-1----:R-:W-:-:S05]  /*6cf0*/  I2FP.F32.U32 R4, R14 ;  /* 0x0000000e00047245 */ /* 0x002fca0000201000 */
[----:B------:R-:W-:Y:S01]  /*6d00*/  FMUL R22, R4, UR7 ;  /* 0x0000000704167c20 */ /* 0x000fe20008400000 */
[----:B------:R-:W-:Y:S01]  /*6d10*/  SHF.R.U32.HI R4, RZ, UR6, R5 ;  /* 0x00000006ff047c19 */ /* 0x000fe20008011605 */
[----:B------:R-:W-:-:S03]  /*6d20*/  ULDC UR6, c[0x0][0x658] ;  /* 0x0001960000067ab9 */ /* 0x000fc60000000800 */
[--C-:B------:R-:W-:Y:S01]  /*6d30*/  SHF.R.U64 R20, R9, UR8, R4.reuse ;  /* 0x0000000809147c19 */ /* 0x100fe20008001204 */
[----:B------:R-:W1:Y:S01]  /*6d40*/  F2I.U32.TRUNC.NTZ R22, R22 ;  /* 0x0000001600167305 */ /* 0x000e62000020f000 */
[----:B------:R-:W-:Y:S01]  /*6d50*/  SHF.R.U32.HI R5, RZ, UR8, R4 ;  /* 0x00000008ff057c19 */ /* 0x000fe20008011604 */
[----:B---3--:R-:W-:-:S03]  /*6d60*/  IMAD.MOV R6, RZ, RZ, -R6 ;  /* 0x000000ffff067224 */ /* 0x008fc600078e0a06 */
[----:B------:R-:W-:Y:S01]  /*6d70*/  SHF.R.U64 R19, R20, UR6, R5 ;  /* 0x0000000614137c19 */ /* 0x000fe20008001205 */
[----:B--2---:R-:W-:Y:S01]  /*6d80*/  IMAD R15, R24, R6, R15 ;  /* 0x00000006180f7224 */ /* 0x004fe200078e020f */
[----:B------:R-:W-:-:S03]  /*6d90*/  SHF.R.U32.HI R23, RZ, UR6, R5 ;  /* 0x00000006ff177c19 */ /* 0x000fc60008011605 */
[----:B------:R-:W-:Y:S02]  /*6da0*/  IMAD.MOV.U32 R4, RZ, RZ, R19 ;  /* 0x000000ffff047224 */ /* 0x000fe400078e0013 */
[----:B------:R-:W-:Y:S01]  /*6db0*/  IMAD.MOV.U32 R5, RZ, RZ, R23 ;  /* 0x000000ffff057224 */ /* 0x000fe200078e0017 */
[----:B-1----:R-:W-:Y:S06]  /*6dc0*/  @!P1 BRA `(.L_x_173) ;  /* 0x0000000000289947 */ /* 0x002fec0003800000 */
[----:B------:R-:W-:Y:S02]  /*6dd0*/  ULDC UR6, c[0x0][0x64c] ;  /* 0x0001930000067ab9 */ /* 0x000fe40000000800 */
[----:B------:R-:W-:-:S05]  /*6de0*/  IADD3 R5, P1, R19, UR6, RZ ;  /* 0x0000000613057c10 */ /* 0x000fca000ff3e0ff */
[----:B------:R-:W-:-:S04]  /*6df0*/  IMAD.X R23, RZ, RZ, R23, P1 ;  /* 0x000000ffff177224 */ /* 0x000fc800008e0617 */
[----:B------:R-:W-:-:S04]  /*6e00*/  IMAD.WIDE.U32 R6, R23, UR10, RZ ;  /* 0x0000000a17067c25 */ /* 0x000fc8000f8e00ff */
[----:B------:R-:W-:-:S04]  /*6e10*/  IMAD.WIDE.U32 R6, P1, R5, UR11, R6 ;  /* 0x0000000b05067c25 */ /* 0x000fc8000f820006 */
[----:B------:R-:W-:-:S04]  /*6e20*/  IMAD.WIDE.U32 R4, R5, UR10, RZ ;  /* 0x0000000a05047c25 */ /* 0x000fc8000f8e00ff */
[----:B------:R-:W-:Y:S01]  /*6e30*/  IMAD.MOV.U32 R4, RZ, RZ, R7 ;  /* 0x000000ffff047224 */ /* 0x000fe200078e0007 */
[----:B------:R-:W-:Y:S01]  /*6e40*/  IADD3 RZ, P3, R5, R6, RZ ;  /* 0x0000000605ff7210 */ /* 0x000fe20007f7e0ff */
[----:B------:R-:W-:-:S04]  /*6e50*/  IMAD.X R5, RZ, RZ, RZ, P1 ;  /* 0x000000ffff057224 */ /* 0x000fc800008e06ff */
[----:B------:R-:W-:-:S08]  /*6e60*/  IMAD.WIDE.U32.X R4, R23, UR11, R4, P3 ;  /* 0x0000000b17047c25 */ /* 0x000fd000098e0404 */
.L_x_173:
[----:B------:R-:W-:Y:S01]  /*6e70*/  ISETP.NE.AND P1, PT, R2, 0x1, PT ;  /* 0x000000010200780c */ /* 0x000fe20003f25270 */
[----:B------:R-:W-:Y:S01]  /*6e80*/  ULDC UR6, c[0x0][0x648] ;  /* 0x0001920000067ab9 */ /* 0x000fe20000000800 */
[----:B------:R-:W-:Y:S01]  /*6e90*/  LOP3.LUT R20, R20, UR5, RZ, 0xc0, !PT ;  /* 0x0000000514147c12 */ /* 0x000fe2000f8ec0ff */
[----:B------:R-:W-:Y:S01]  /*6ea0*/  IMAD.MOV R22, RZ, RZ, -R22 ;  /* 0x000000ffff167224 */ /* 0x000fe200078e0a16 */
[----:B------:R-:W-:Y:S01]  /*6eb0*/  SHF.R.U64 R5, R4, UR6, R5 ;  /* 0x0000000604057c19 */ /* 0x000fe20008001205 */
[----:B------:R-:W-:Y:S01]  /*6ec0*/  ULDC UR6, c[0x0][0x638] ;  /* 0x00018e0000067ab9 */ /* 0x000fe20000000800 */
[----:B------:R-:W-:Y:S01]  /*6ed0*/  LOP3.LUT R6, R9, UR4, RZ, 0xc0, !PT ;  /* 0x0000000409067c12 */ /* 0x000fe2000f8ec0ff */
[----:B------:R-:W-:Y:S02]  /*6ee0*/  ULDC UR7, c[0x0][0x610] ;  /* 0x0001840000077ab9 */ /* 0x000fe40000000800 */
[----:B------:R-:W-:Y:S02]  /*6ef0*/  IMAD.MOV R4, RZ, RZ, -R5 ;  /* 0x000000ffff047224 */ /* 0x000fe400078e0a05 */
[----:B------:R-:W-:-:S02]  /*6f00*/  IMAD R20, R5, UR13, R20 ;  /* 0x0000000d05147c24 */ /* 0x000fc4000f8e0214 */
[----:B0-----:R-:W-:Y:S02]  /*6f10*/  @P1 IMAD R15, R21, R22, R14 ;  /* 0x00000016150f1224 */ /* 0x001fe400078e020e */
[----:B------:R-:W-:Y:S01]  /*6f20*/  IMAD R19, R4, UR6, R19 ;  /* 0x0000000604137c24 */ /* 0x000fe2000f8e0213 */
[----:B------:R-:W-:Y:S01]  /*6f30*/  ULDC UR6, c[0x0][0x600] ;  /* 0x0001800000067ab9 */ /* 0x000fe20000000800 */
[----:B------:R-:W-:Y:S02]  /*6f40*/  IMAD R15, R20, UR7, R15 ;  /* 0x00000007140f7c24 */ /* 0x000fe4000f8e020f */
[----:B------:R-:W-:Y:S02]  /*6f50*/  IMAD R6, R19, UR6, R6 ;  /* 0x0000000613067c24 */ /* 0x000fe4000f8e0206 */
[----:B------:R-:W-:-:S03]  /*6f60*/  IMAD.MOV.U32 R4, RZ, RZ, 0x1 ;  /* 0x00000001ff047424 */ /* 0x000fc600078e00ff */
[----:B------:R-:W-:Y:S02]  /*6f70*/  SEL R20, R6, R15, !P1 ;  /* 0x0000000f06147207 */ /* 0x000fe40004800000 */
[----:B------:R-:W-:-:S07]  /*6f80*/  SEL R19, R15, R6, !P1 ;  /* 0x000000060f137207 */ /* 0x000fce0004800000 */
.L_x_171:
[----:B------:R-:W-:Y:S05]  /*6f90*/  BSYNC B1 ;  /* 0x0000000000017941 */ /* 0x000fea0003800000 */
.L_x_170:
[----:B------:R-:W-:-:S13]  /*6fa0*/  LOP3.LUT P1, RZ, R4, 0xff, RZ, 0xc0, !PT ;  /* 0x000000ff04ff7812 */ /* 0x000fda000782c0ff */
[----:B------:R-:W-:Y:S05]  /*6fb0*/  @P1 BRA `(.L_x_174) ;  /* 0xfffffff400241947 */ /* 0x000fea000383ffff */
[----:B------:R-:W-:Y:S05]  /*6fc0*/  BSYNC B0 ;  /* 0x0000000000007941 */ /* 0x000fea0003800000 */
.L_x_162:
[----:B------:R-:W-:-:S03]  /*6fd0*/  UMOV UR6, 0xffffffff ;  /* 0xffffffff00067882 */ /* 0x000fc60000000000 */
[----:B------:R-:W-:Y:S05]  /*6fe0*/  BRA.DIV UR6, `(.L_x_175) ;  /* 0x0000000606607947 */ /* 0x000fea000b800000 */
[----:B------:R-:W-:-:S13]  /*6ff0*/  ELECT P6, URZ, PT ;  /* 0x00000000003f782f */ /* 0x000fda00038c0000 */
.L_x_191:
[----:B------:R-:W-:Y:S04]  /*7000*/  BSSY B0, `(.L_x_176) ;  /* 0x000003d000007945 */ /* 0x000fe80003800000 */
[----:B------:R-:W-:Y:S05]  /*7010*/  @!P6 BRA `(.L_x_177) ;  /* 0x0000000000ece947 */ /* 0x000fea0003800000 */
[----:B------:R-:W-:-:S04]  /*7020*/  LOP3.LUT R18, R18, 0x2, RZ, 0xfc, !PT ;  /* 0x0000000212127812 */ /* 0x000fc800078efcff */
[----:B------:R-:W-:-:S13]  /*7030*/  ISETP.NE.AND P0, PT, R18, 0x3, PT ;  /* 0x000000031200780c */ /* 0x000fda0003f05270 */
[----:B------:R-:W-:Y:S05]  /*7040*/  @!P0 BRA `(.L_x_178) ;  /* 0x0000000000048947 */ /* 0x000fea0003800000 */
[----:B------:R-:W-:Y:S01]  /*7050*/  BPT.TRAP 0x1 ;  /* 0x000000040000795c */ /* 0x000fe20000300000 */
.L_x_178:
[----:B------:R-:W0:Y:S01]  /*7060*/  S2R R3, SR_CgaCtaId ;  /* 0x0000000000037919 */ /* 0x000e220000008800 */
[----:B------:R-:W-:-:S04]  /*7070*/  MOV R2, 0x400 ;  /* 0x0000040000027802 */ /* 0x000fc80000000f00 */
[----:B0-----:R-:W-:Y:S02]  /*7080*/  LEA R3, R3, R2, 0x18 ;  /* 0x0000000203037211 */ /* 0x001fe400078ec0ff */
[----:B------:R-:W-:-:S03]  /*7090*/  SHF.L.U32 R2, R0, 0x1f, RZ ;  /* 0x0000001f00027819 */ /* 0x000fc600000006ff */
[----:B------:R-:W-:-:S04]  /*70a0*/  VIADD R3, R3, 0x30 ;  /* 0x0000003003037836 */ /* 0x000fc80000000000 */
[C---:B------:R-:W-:Y:S02]  /*70b0*/  IMAD R7, R12.reuse, 0x8, R3 ;  /* 0x000000080c077824 */ /* 0x040fe400078e0203 */
[----:B------:R-:W-:Y:S02]  /*70c0*/  VIADD R12, R12, 0x1 ;  /* 0x000000010c0c7836 */ /* 0x000fe40000000000 */
[----:B------:R-:W0:Y:S03]  /*70d0*/  SYNCS.PHASECHK.TRANS64.TRYWAIT P0, [R7+URZ], R2 ;  /* 0x00000002070075a7 */ /* 0x000e26000800017f */
[----:B------:R-:W-:-:S04]  /*70e0*/  ISETP.NE.AND P1, PT, R12, 0x6, PT ;  /* 0x000000060c00780c */ /* 0x000fc80003f25270 */
[----:B------:R-:W-:Y:S02]  /*70f0*/  SEL R5, RZ, 0x1, P1 ;  /* 0x00000001ff057807 */ /* 0x000fe40000800000 */
[----:B------:R-:W-:Y:S02]  /*7100*/  SEL R12, R12, RZ, P1 ;  /* 0x000000ff0c0c7207 */ /* 0x000fe40000800000 */
[----:B------:R-:W-:-:S03]  /*7110*/  LOP3.LUT R5, R0, R5, RZ, 0x3c, !PT ;  /* 0x0000000500057212 */ /* 0x000fc600078e3cff */
[----:B------:R-:W-:Y:S01]  /*7120*/  IMAD R9, R12, 0x8, R3 ;  /* 0x000000080c097824 */ /* 0x000fe200078e0203 */
[----:B------:R-:W-:Y:S01]  /*7130*/  SHF.L.U32 R4, R5, 0x1f, RZ ;  /* 0x0000001f05047819 */ /* 0x000fe200000006ff */
[----:B0-----:R-:W-:Y:S06]  /*7140*/  @!P0 BRA `(.L_x_179) ;  /* 0x0000000400288947 */ /* 0x001fec0003800000 */
.L_x_192:
[----:B------:R-:W1:Y:S01]  /*7150*/  SYNCS.PHASECHK.TRANS64.TRYWAIT P0, [R9+URZ], R4 ;  /* 0x00000004090075a7 */ /* 0x000e62000800017f */
[----:B------:R-:W-:-:S05]  /*7160*/  VIADD R0, R12, 0x1 ;  /* 0x000000010c007836 */ /* 0x000fca0000000000 */
[----:B------:R-:W-:-:S04]  /*7170*/  ISETP.NE.AND P1, PT, R0, 0x6, PT ;  /* 0x000000060000780c */ /* 0x000fc80003f25270 */
[----:B0-----:R-:W-:Y:S02]  /*7180*/  SEL R2, RZ, 0x1, P1 ;  /* 0x00000001ff027807 */ /* 0x001fe40000800000 */
[----:B------:R-:W-:Y:S02]  /*7190*/  SEL R0, R0, RZ, P1 ;  /* 0x000000ff00007207 */ /* 0x000fe40000800000 */
[----:B------:R-:W-:-:S03]  /*71a0*/  LOP3.LUT R7, R5, R2, RZ, 0x3c, !PT ;  /* 0x0000000205077212 */ /* 0x000fc600078e3cff */
[----:B------:R-:W-:Y:S01]  /*71b0*/  IMAD R6, R0, 0x8, R3 ;  /* 0x0000000800067824 */ /* 0x000fe200078e0203 */
[----:B------:R-:W-:Y:S01]  /*71c0*/  SHF.L.U32 R5, R7, 0x1f, RZ ;  /* 0x0000001f07057819 */ /* 0x000fe200000006ff */
[----:B-1----:R-:W-:Y:S06]  /*71d0*/  @!P0 BRA `(.L_x_180) ;  /* 0x0000000400188947 */ /* 0x002fec0003800000 */
.L_x_193:
[----:B------:R-:W1:Y:S01]  /*71e0*/  SYNCS.PHASECHK.TRANS64.TRYWAIT P0, [R6+URZ], R5 ;  /* 0x00000005060075a7 */ /* 0x000e62000800017f */
[----:B------:R-:W-:-:S05]  /*71f0*/  VIADD R0, R0, 0x1 ;  /* 0x0000000100007836 */ /* 0x000fca0000000000 */
[----:B------:R-:W-:-:S04]  /*7200*/  ISETP.NE.AND P1, PT, R0, 0x6, PT ;  /* 0x000000060000780c */ /* 0x000fc80003f25270 */
[----:B------:R-:W-:Y:S02]  /*7210*/  SEL R2, RZ, 0x1, P1 ;  /* 0x00000001ff027807 */ /* 0x000fe40000800000 */
[----:B------:R-:W-:Y:S02]  /*7220*/  SEL R0, R0, RZ, P1 ;  /* 0x000000ff00007207 */ /* 0x000fe40000800000 */
[----:B------:R-:W-:-:S03]  /*7230*/  LOP3.LUT R7, R7, R2, RZ, 0x3c, !PT ;  /* 0x0000000207077212 */ /* 0x000fc600078e3cff */
[----:B0-----:R-:W-:Y:S01]  /*7240*/  IMAD R9, R0, 0x8, R3 ;  /* 0x0000000800097824 */ /* 0x001fe200078e0203 */
[----:B------:R-:W-:Y:S01]  /*7250*/  SHF.L.U32 R4, R7, 0x1f, RZ ;  /* 0x0000001f07047819 */ /* 0x000fe200000006ff */
[----:B-1----:R-:W-:Y:S06]  /*7260*/  @!P0 BRA `(.L_x_181) ;  /* 0x0000000400088947 */ /* 0x002fec0003800000 */
.L_x_194:
        /* <DEDUP_REMOVED lines=9> */
.L_x_195:
[----:B------:R-:W1:Y:S01]  /*7300*/  SYNCS.PHASECHK.TRANS64.TRYWAIT P0, [R6+URZ], R5 ;  /* 0x00000005060075a7 */ /* 0x000e62000800017f */
[----:B------:R-:W-:-:S05]  /*7310*/  VIADD R0, R0, 0x1 ;  /* 0x0000000100007836 */ /* 0x000fca0000000000 */
[----:B------:R-:W-:-:S04]  /*7320*/  ISETP.NE.AND P1, PT, R0, 0x6, PT ;  /* 0x000000060000780c */ /* 0x000fc80003f25270 */
[----:B------:R-:W-:Y:S02]  /*7330*/  SEL R2, RZ, 0x1, P1 ;  /* 0x00000001ff027807 */ /* 0x000fe40000800000 */
[----:B------:R-:W-:Y:S02]  /*7340*/  SEL R0, R0, RZ, P1 ;  /* 0x000000ff00007207 */ /* 0x000fe40000800000 */
[----:B------:R-:W-:Y:S01]  /*7350*/  LOP3.LUT R2, R7, R2, RZ, 0x3c, !PT ;  /* 0x0000000207027212 */ /* 0x000fe200078e3cff */
[----:B-1----:R-:W-:Y:S06]  /*7360*/  @!P0 BRA `(.L_x_183) ;  /* 0x0000000000f08947 */ /* 0x002fec0003800000 */
.L_x_196:
[----:B------:R-:W-:Y:S01]  /*7370*/  IMAD R3, R0, 0x8, R3 ;  /* 0x0000000800037824 */ /* 0x000fe200078e0203 */
[----:B------:R-:W-:-:S07]  /*7380*/  SHF.L.U32 R0, R2, 0x1f, RZ ;  /* 0x0000001f02007819 */ /* 0x000fce00000006ff */
.L_x_184:
[----:B--2---:R2:W3:Y:S02]  /*7390*/  SYNCS.PHASECHK.TRANS64.TRYWAIT P0, [R3+URZ], R0 ;  /* 0x00000000030075a7 */ /* 0x0044e4000800017f */
[----:B---3--:R-:W-:Y:S05]  /*73a0*/  @!P0 NANOSLEEP.SYNCS 0x989680 ;  /* 0x009896800000895d */ /* 0x008fea0003900000 */
[----:B------:R-:W3:Y:S02]  /*73b0*/  @!P0 SYNCS.PHASECHK.TRANS64 P0, [R3+URZ], R0 ;  /* 0x00000000030085a7 */ /* 0x000ee4000800007f */
[----:B---3--:R-:W-:Y:S05]  /*73c0*/  @!P0 BRA `(.L_x_184) ;  /* 0xfffffffc00f08947 */ /* 0x008fea000383ffff */
.L_x_177:
[----:B------:R-:W-:Y:S05]  /*73d0*/  BSYNC B0 ;  /* 0x0000000000007941 */ /* 0x000fea0003800000 */
.L_x_176:
[----:B------:R-:W-:Y:S05]  /*73e0*/  EXIT ;  /* 0x000000000000794d */ /* 0x000fea0003800000 */
.L_x_17:
[----:B-1----:R1:W2:Y:S02]  /*73f0*/  SYNCS.PHASECHK.TRANS64.TRYWAIT P1, [R3+URZ], R0 ;  /* 0x00000000030075a7 */ /* 0x0022a4000802017f */
[----:B--2---:R-:W-:Y:S05]  /*7400*/  @!P1 NANOSLEEP.SYNCS 0x989680 ;  /* 0x009896800000995d */ /* 0x004fea0003900000 */
[----:B------:R-:W2:Y:S02]  /*7410*/  @!P1 SYNCS.PHASECHK.TRANS64 P1, [R3+URZ], R0 ;  /* 0x00000000030095a7 */ /* 0x000ea4000802007f */
[----:B--2---:R-:W-:Y:S05]  /*7420*/  @!P1 BRA `(.L_x_17) ;  /* 0xfffffffc00f09947 */ /* 0x004fea000383ffff */
[----:B------:R-:W-:Y:S05]  /*7430*/  BRA `(.L_x_16) ;  /* 0xffffffa0002c7947 */ /* 0x000fea000383ffff */
.L_x_22:
[----:B-1----:R-:W-:-:S04]  /*7440*/  IMAD.U32 R4, RZ, RZ, UR8 ;  /* 0x00000008ff047e24 */ /* 0x002fc8000f8e00ff */
[----:B------:R1:W2:Y:S03]  /*7450*/  SYNCS.PHASECHK.TRANS64.TRYWAIT P1, [R4+URZ], R3 ;  /* 0x00000003040075a7 */ /* 0x0002a6000802017f */
[----:B--2---:R-:W-:Y:S05]  /*7460*/  @!P1 NANOSLEEP.SYNCS 0x989680 ;  /* 0x009896800000995d */ /* 0x004fea0003900000 */
[----:B------:R-:W2:Y:S02]  /*7470*/  @!P1 SYNCS.PHASECHK.TRANS64 P1, [R4+URZ], R3 ;  /* 0x00000003040095a7 */ /* 0x000ea4000802007f */
[----:B--2---:R-:W-:Y:S05]  /*7480*/  @!P1 BRA `(.L_x_22) ;  /* 0xfffffffc00ec9947 */ /* 0x004fea000383ffff */
[----:B------:R-:W-:Y:S05]  /*7490*/  BRA `(.L_x_21) ;  /* 0xffffffa400687947 */ /* 0x000fea000383ffff */
.L_x_163:
[----:B------:R-:W-:Y:S01]  /*74a0*/  BSSY B1, `(.L_x_185) ;  /* 0x0000006000017945 */ /* 0x000fe20003800000 */
[----:B------:R-:W-:-:S07]  /*74b0*/  IMAD.MOV.U32 R15, RZ, RZ, -0x1 ;  /* 0xffffffffff0f7424 */ /* 0x000fce00078e00ff */
[----:B------:R-:W-:Y:S05]  /*74c0*/  WARPSYNC.COLLECTIVE R15, `(.L_x_186) ;  /* 0x000000000f0c7348 */ /* 0x000fea0003c00000 */
[----:B------:R-:W-:Y:S02]  /*74d0*/  ELECT P6, UR62, PT ;  /* 0x00000000003e782f */ /* 0x000fe400038c0000 */
[----:B------:R-:W-:Y:S01]  /*74e0*/  MOV R14, UR62 ;  /* 0x0000003e000e7c02 */ /* 0x000fe20008000f00 */
[----:B------:R-:W-:Y:S10]  /*74f0*/  ENDCOLLECTIVE ;  /* 0x000000000000791b */ /* 0x000ff40003800000 */
.L_x_186:
[----:B------:R-:W-:Y:S05]  /*7500*/  BSYNC B1 ;  /* 0x0000000000017941 */ /* 0x000fea0003800000 */
.L_x_185:
[----:B------:R-:W-:Y:S05]  /*7510*/  BRA `(.L_x_187) ;  /* 0xffffffec00d87947 */ /* 0x000fea000383ffff */
.L_x_166:
[----:B0-----:R0:W1:Y:S02]  /*7520*/  SYNCS.PHASECHK.TRANS64.TRYWAIT P1, [R14+URZ+0x30], R7 ;  /* 0x000030070e0075a7 */ /* 0x001064000802017f */
[----:B-1----:R-:W-:Y:S05]  /*7530*/  @!P1 NANOSLEEP.SYNCS 0x989680 ;  /* 0x009896800000995d */ /* 0x002fea0003900000 */
[----:B------:R-:W1:Y:S02]  /*7540*/  @!P1 SYNCS.PHASECHK.TRANS64 P1, [R14+URZ+0x30], R7 ;  /* 0x000030070e0095a7 */ /* 0x000e64000802007f */
[----:B-1----:R-:W-:Y:S05]  /*7550*/  @!P1 BRA `(.L_x_166) ;  /* 0xfffffffc00f09947 */ /* 0x002fea000383ffff */
[----:B------:R-:W-:Y:S05]  /*7560*/  BRA `(.L_x_188) ;  /* 0xfffffff0000c7947 */ /* 0x000fea000383ffff */
.L_x_175:
[----:B------:R-:W-:Y:S01]  /*7570*/  BSSY B0, `(.L_x_189) ;  /* 0x0000006000007945 */ /* 0x000fe20003800000 */
[----:B------:R-:W-:-:S07]  /*7580*/  IMAD.MOV.U32 R15, RZ, RZ, -0x1 ;  /* 0xffffffffff0f7424 */ /* 0x000fce00078e00ff */
[----:B------:R-:W-:Y:S05]  /*7590*/  WARPSYNC.COLLECTIVE R15, `(.L_x_190) ;  /* 0x000000000f0c7348 */ /* 0x000fea0003c00000 */
[----:B------:R-:W-:Y:S02]  /*75a0*/  ELECT P6, UR62, PT ;  /* 0x00000000003e782f */ /* 0x000fe400038c0000 */
[----:B------:R-:W-:Y:S01]  /*75b0*/  MOV R14, UR62 ;  /* 0x0000003e000e7c02 */ /* 0x000fe20008000f00 */
[----:B------:R-:W-:Y:S10]  /*75c0*/  ENDCOLLECTIVE ;  /* 0x000000000000791b */ /* 0x000ff40003800000 */
.L_x_190:
[----:B------:R-:W-:Y:S05]  /*75d0*/  BSYNC B0 ;  /* 0x0000000000007941 */ /* 0x000fea0003800000 */
.L_x_189:
[----:B------:R-:W-:Y:S05]  /*75e0*/  BRA `(.L_x_191) ;  /* 0xfffffff800847947 */ /* 0x000fea000383ffff */
.L_x_179:
[----:B0-----:R0:W1:Y:S02]  /*75f0*/  SYNCS.PHASECHK.TRANS64.TRYWAIT P0, [R7+URZ], R2 ;  /* 0x00000002070075a7 */ /* 0x001064000800017f */
[----:B-1----:R-:W-:Y:S05]  /*7600*/  @!P0 NANOSLEEP.SYNCS 0x989680 ;  /* 0x009896800000895d */ /* 0x002fea0003900000 */
[----:B------:R-:W1:Y:S02]  /*7610*/  @!P0 SYNCS.PHASECHK.TRANS64 P0, [R7+URZ], R2 ;  /* 0x00000002070085a7 */ /* 0x000e64000800007f */
[----:B-1----:R-:W-:Y:S05]  /*7620*/  @!P0 BRA `(.L_x_179) ;  /* 0xfffffffc00f08947 */ /* 0x002fea000383ffff */
[----:B------:R-:W-:Y:S05]  /*7630*/  BRA `(.L_x_192) ;  /* 0xfffffff800c47947 */ /* 0x000fea000383ffff */
.L_x_180:
[----:B0-----:R0:W1:Y:S02]  /*7640*/  SYNCS.PHASECHK.TRANS64.TRYWAIT P0, [R9+URZ], R4 ;  /* 0x00000004090075a7 */ /* 0x001064000800017f */
[----:B-1----:R-:W-:Y:S05]  /*7650*/  @!P0 NANOSLEEP.SYNCS 0x989680 ;  /* 0x009896800000895d */ /* 0x002fea0003900000 */
[----:B------:R-:W1:Y:S02]  /*7660*/  @!P0 SYNCS.PHASECHK.TRANS64 P0, [R9+URZ], R4 ;  /* 0x00000004090085a7 */ /* 0x000e64000800007f */
[----:B-1----:R-:W-:Y:S05]  /*7670*/  @!P0 BRA `(.L_x_180) ;  /* 0xfffffffc00f08947 */ /* 0x002fea000383ffff */
[----:B------:R-:W-:Y:S05]  /*7680*/  BRA `(.L_x_193) ;  /* 0xfffffff800d47947 */ /* 0x000fea000383ffff */
.L_x_181:
[----:B0-----:R0:W1:Y:S02]  /*7690*/  SYNCS.PHASECHK.TRANS64.TRYWAIT P0, [R6+URZ], R5 ;  /* 0x00000005060075a7 */ /* 0x001064000800017f */
[----:B-1----:R-:W-:Y:S05]  /*76a0*/  @!P0 NANOSLEEP.SYNCS 0x989680 ;  /* 0x009896800000895d */ /* 0x002fea0003900000 */
[----:B------:R-:W1:Y:S02]  /*76b0*/  @!P0 SYNCS.PHASECHK.TRANS64 P0, [R6+URZ], R5 ;  /* 0x00000005060085a7 */ /* 0x000e64000800007f */
[----:B-1----:R-:W-:Y:S05]  /*76c0*/  @!P0 BRA `(.L_x_181) ;  /* 0xfffffffc00f08947 */ /* 0x002fea000383ffff */
[----:B------:R-:W-:Y:S05]  /*76d0*/  BRA `(.L_x_194) ;  /* 0xfffffff800e47947 */ /* 0x000fea000383ffff */
.L_x_182:
[----:B0-----:R0:W1:Y:S02]  /*76e0*/  SYNCS.PHASECHK.TRANS64.TRYWAIT P0, [R9+URZ], R4 ;  /* 0x00000004090075a7 */ /* 0x001064000800017f */
[----:B-1----:R-:W-:Y:S05]  /*76f0*/  @!P0 NANOSLEEP.SYNCS 0x989680 ;  /* 0x009896800000895d */ /* 0x002fea0003900000 */
[----:B------:R-:W1:Y:S02]  /*7700*/  @!P0 SYNCS.PHASECHK.TRANS64 P0, [R9+URZ], R4 ;  /* 0x00000004090085a7 */ /* 0x000e64000800007f */
[----:B-1----:R-:W-:Y:S05]  /*7710*/  @!P0 BRA `(.L_x_182) ;  /* 0xfffffffc00f08947 */ /* 0x002fea000383ffff */
[----:B------:R-:W-:Y:S05]  /*7720*/  BRA `(.L_x_195) ;  /* 0xfffffff800f47947 */ /* 0x000fea000383ffff */
.L_x_183:
[----:B-1----:R1:W2:Y:S02]  /*7730*/  SYNCS.PHASECHK.TRANS64.TRYWAIT P0, [R6+URZ], R5 ;  /* 0x00000005060075a7 */ /* 0x0022a4000800017f */
[----:B--2---:R-:W-:Y:S05]  /*7740*/  @!P0 NANOSLEEP.SYNCS 0x989680 ;  /* 0x009896800000895d */ /* 0x004fea0003900000 */
[----:B------:R-:W2:Y:S02]  /*7750*/  @!P0 SYNCS.PHASECHK.TRANS64 P0, [R6+URZ], R5 ;  /* 0x00000005060085a7 */ /* 0x000ea4000800007f */
[----:B--2---:R-:W-:Y:S05]  /*7760*/  @!P0 BRA `(.L_x_183) ;  /* 0xfffffffc00f08947 */ /* 0x004fea000383ffff */
[----:B------:R-:W-:Y:S05]  /*7770*/  BRA `(.L_x_196) ;  /* 0xfffffff800fc7947 */ /* 0x000fea000383ffff */
.L_x_197:
[----:B------:R-:W-:-:S00]  /*7780*/  BRA `(.L_x_197) ;  /* 0xfffffffc00fc7947 */ /* 0x000fc0000383ffff */
[----:B------:R-:W-:-:S00]  /*7790*/  NOP ;  /* 0x0000000000007918 */ /* 0x000fc00000000000 */
        /* <DEDUP_REMOVED lines=14> */
.L_x_198:


//--------------------- .nv.global.init           --------------------------
	.section	.nv.global.init,"aw",@progbits
.nv.global.init:
	.type		$str$22,@object
	.size		$str$22,($str$23 - $str$22)
$str$22:
        /*0000*/ 	.byte	0x6b, 0x5f, 0x74, 0x69, 0x6c, 0x65, 0x5f, 0x63, 0x6f, 0x75, 0x6e, 0x74, 0x20, 0x3e, 0x3d, 0x20
        /*0010*/ 	.byte	0x31, 0x00
	.type		$str$23,@object
	.size		$str$23,(__unnamed_1 - $str$23)
$str$23:
        /*0012*/ 	.byte	0x2f, 0x74, 0x6d, 0x70, 0x2f, 0x63, 0x75, 0x74, 0x6c, 0x61, 0x73, 0x73, 0x5f, 0x73, 0x77, 0x65
        /*0022*/ 	.byte	0x65, 0x70, 0x5f, 0x73, 0x72, 0x63, 0x2f, 0x69, 0x6e, 0x63, 0x6c, 0x75, 0x64, 0x65, 0x2f, 0x63
        /*0032*/ 	.byte	0x75, 0x74, 0x6c, 0x61, 0x73, 0x73, 0x2f, 0x67, 0x65, 0x6d, 0x6d, 0x2f, 0x63, 0x6f, 0x6c, 0x6c
        /*0042*/ 	.byte	0x65, 0x63, 0x74, 0x69, 0x76, 0x65, 0x2f, 0x73, 0x6d, 0x39, 0x30, 0x5f, 0x6d, 0x6d, 0x61, 0x5f
        /*0052*/ 	.byte	0x74, 0x6d, 0x61, 0x5f, 0x67, 0x6d, 0x6d, 0x61, 0x5f, 0x73, 0x73, 0x5f, 0x77, 0x61, 0x72, 0x70
        /*0062*/ 	.byte	0x73, 0x70, 0x65, 0x63, 0x69, 0x61, 0x6c, 0x69, 0x7a, 0x65, 0x64, 0x2e, 0x68, 0x70, 0x70, 0x00
	.type		__unnamed_1,@object
	.size		__unnamed_1,(.L_0 - __unnamed_1)
__unnamed_1:
        /*0072*/ 	.byte	0x76, 0x6f, 0x69, 0x64, 0x20, 0x63, 0x75, 0x74, 0x6c, 0x61, 0x73, 0x73, 0x3a, 0x3a, 0x67, 0x65
        /* <DEDUP_REMOVED lines=175> */
        /*0b72*/ 	.byte	0x79, 0x5d, 0x00
.L_0:


//--------------------- .nv.shared._ZN7cutlass13device_kernelINS_4gemm6kernel13GemmUniversalIN4cute5tupleIJiiiiEEENS1_10collective13CollectiveMmaINS1_34MainloopSm90TmaGmmaWarpSpecializedILi6ENS5_IJNS4_1CILi1EEESB_SB_EEENS1_35KernelTmaWarpSpecializedCooperativeEEENS5_IJNSA_ILi128EEESF_NSA_ILi64EEEEEEfNS5_IJlSB_lEEEfSI_NS4_8TiledMMAINS4_8MMA_AtomIJNS4_4SM904GMMA30MMA_64x128x8_F32TF32TF32_SS_TNILNSM_7ScaleInE1ELSO_1EEEEEENS4_6LayoutINS5_IJNSA_ILi2EEESB_SB_EEENS5_IJSB_NSA_ILi0EEESU_EEEEENS5_IJNS4_10UnderscoreESX_SX_EEEEENS4_13SM90_TMA_LOADENS4_14ComposedLayoutINS4_7SwizzleILi3ELi4ELi3EEENS4_18smem_ptr_flag_bitsILi32EEENSR_INS5_IJNSA_ILi8EEENSA_ILi32EEEEEENS5_IJS17_SB_EEEEEEEvNS4_8identityES10_S1B_vS1C_EENS_8epilogue10collective6detail29Sm90TmaWarpSpecializedAdapterINS1F_15DefaultEpilogueIfSI_SI_NS1E_6thread17LinearCombinationIfLi1EffLNS1J_9ScaleType4KindE0ELNS_15FloatRoundStyleE2EfEENS1_15EpilogueDefaultEEEEEvvEEEEvNT_6ParamsE --------------------------
	.section	.nv.shared._ZN7cutlass13device_kernelINS_4gemm6kernel13GemmUniversalIN4cute5tupleIJiiiiEEENS1_10collective13CollectiveMmaINS1_34MainloopSm90TmaGmmaWarpSpecializedILi6ENS5_IJNS4_1CILi1EEESB_SB_EEENS1_35KernelTmaWarpSpecializedCooperativeEEENS5_IJNSA_ILi128EEESF_NSA_ILi64EEEEEEfNS5_IJlSB_lEEEfSI_NS4_8TiledMMAINS4_8MMA_AtomIJNS4_4SM904GMMA30MMA_64x128x8_F32TF32TF32_SS_TNILNSM_7ScaleInE1ELSO_1EEEEEENS4_6LayoutINS5_IJNSA_ILi2EEESB_SB_EEENS5_IJSB_NSA_ILi0EEESU_EEEEENS5_IJNS4_10UnderscoreESX_SX_EEEEENS4_13SM90_TMA_LOADENS4_14ComposedLayoutINS4_7SwizzleILi3ELi4ELi3EEENS4_18smem_ptr_flag_bitsILi32EEENSR_INS5_IJNSA_ILi8EEENSA_ILi32EEEEEENS5_IJS17_SB_EEEEEEEvNS4_8identityES10_S1B_vS1C_EENS_8epilogue10collective6detail29Sm90TmaWarpSpecializedAdapterINS1F_15DefaultEpilogueIfSI_SI_NS1E_6thread17LinearCombinationIfLi1EffLNS1J_9ScaleType4KindE0ELNS_15FloatRoundStyleE2EfEENS1_15EpilogueDefaultEEEEEvvEEEEvNT_6ParamsE,"aw",@nobits
	.sectionflags	@""
	.align	16
	.zero		1024


//--------------------- .nv.shared.reserved.0     --------------------------
	.section	.nv.shared.reserved.0,"aw",@nobits
	.weak		__nv_reservedSMEM_offset_0_alias
	.size		__nv_reservedSMEM_offset_0_alias, 0, 0
	.other		__nv_reservedSMEM_offset_0_alias,@"STO_CUDA_RESERVED_SHARED STV_DEFAULT"
__nv_reservedSMEM_offset_0_alias:
	.zero		0


//--------------------- .nv.global                --------------------------
	.section	.nv.global,"aw",@nobits
.nv.global:
	.type		_ZN40_INTERNAL_04378bfe_4_k_cu_8fb07e3b_224874cute1_E,@object
	.size		_ZN40_INTERNAL_04378bfe_4_k_cu_8fb07e3b_224874cute1_E,(_ZN40_INTERNAL_04378bfe_4_k_cu_8fb07e3b_224874cuda3std3__45__cpo6cbeginE - _ZN40_INTERNAL_04378bfe_4_k_cu_8fb07e3b_224874cute1_E)
_ZN40_INTERNAL_04378bfe_4_k_cu_8fb07e3b_224874cute1_E:
	.zero		1
	.type		_ZN40_INTERNAL_04378bfe_4_k_cu_8fb07e3b_224874cuda3std3__45__cpo6cbeginE,@object
	.size		_ZN40_INTERNAL_04378bfe_4_k_cu_8fb07e3b_224874cuda3std3__45__cpo6cbeginE,(_ZN40_INTERNAL_04378bfe_4_k_cu_8fb07e3b_224874cuda3std3__48in_placeE - _ZN40_INTERNAL_04378bfe_4_k_cu_8fb07e3b_224874cuda3std3__45__cpo6cbeginE)
_ZN40_INTERNAL_04378bfe_4_k_cu_8fb07e3b_224874cuda3std3__45__cpo6cbeginE:
	.zero		1
	.type		_ZN40_INTERNAL_04378bfe_4_k_cu_8fb07e3b_224874cuda3std3__48in_placeE,@object
	.size		_ZN40_INTERNAL_04378bfe_4_k_cu_8fb07e3b_224874cuda3std3__48in_placeE,(_ZN40_INTERNAL_04378bfe_4_k_cu_8fb07e3b_224874cuda3std6ranges3__45__cpo9iter_moveE - _ZN40_INTERNAL_04378bfe_4_k_cu_8fb07e3b_224874cuda3std3__48in_placeE)
_ZN40_INTERNAL_04378bfe_4_k_cu_8fb07e3b_224874cuda3std3__48in_placeE:
	.zero		1
	.type		_ZN40_INTERNAL_04378bfe_4_k_cu_8fb07e3b_224874cuda3std6ranges3__45__cpo9iter_moveE,@object
	.size		_ZN40_INTERNAL_04378bfe_4_k_cu_8fb07e3b_224874cuda3std6ranges3__45__cpo9iter_moveE,(_ZN40_INTERNAL_04378bfe_4_k_cu_8fb07e3b_224874cuda3std3__45__cpo5beginE - _ZN40_INTERNAL_04378bfe_4_k_cu_8fb07e3b_224874cuda3std6ranges3__45__cpo9iter_moveE)
_ZN40_INTERNAL_04378bfe_4_k_cu_8fb07e3b_224874cuda3std6ranges3__45__cpo9iter_moveE:
	.zero		1
	.type		_ZN40_INTERNAL_04378bfe_4_k_cu_8fb07e3b_224874cuda3std3__45__cpo5beginE,@object
	.size		_ZN40_INTERNAL_04378bfe_4_k_cu_8fb07e3b_224874cuda3std3__45__cpo5beginE,(_ZN40_INTERNAL_04378bfe_4_k_cu_8fb07e3b_224874cuda3std3__442_GLOBAL__N__04378bfe_4_k_cu_8fb07e3b_224876ignoreE - _ZN40_INTERNAL_04378bfe_4_k_cu_8fb07e3b_224874cuda3std3__45__cpo5beginE)
_ZN40_INTERNAL_04378bfe_4_k_cu_8fb07e3b_224874cuda3std3__45__cpo5beginE:
	.zero		1
	.type		_ZN40_INTERNAL_04378bfe_4_k_cu_8fb07e3b_224874cuda3std3__442_GLOBAL__N__04378bfe_4_k_cu_8fb07e3b_224876ignoreE,@object
	.size		_ZN40_INTERNAL_04378bfe_4_k_cu_8fb07e3b_224874cuda3std3__442_GLOBAL__N__04378bfe_4_k_cu_8fb07e3b_224876ignoreE,(_ZN40_INTERNAL_04378bfe_4_k_cu_8fb07e3b_224874cute7productE - _ZN40_INTERNAL_04378bfe_4_k_cu_8fb07e3b_224874cuda3std3__442_GLOBAL__N__04378bfe_4_k_cu_8fb07e3b_224876ignoreE)
_ZN40_INTERNAL_04378bfe_4_k_cu_8fb07e3b_224874cuda3std3__442_GLOBAL__N__04378bfe_4_k_cu_8fb07e3b_224876ignoreE:
	.zero		1
	.type		_ZN40_INTERNAL_04378bfe_4_k_cu_8fb07e3b_224874cute7productE,@object
	.size		_ZN40_INTERNAL_04378bfe_4_k_cu_8fb07e3b_224874cute7productE,(_ZN40_INTERNAL_04378bfe_4_k_cu_8fb07e3b_224874cuda3std3__45__cpo3endE - _ZN40_INTERNAL_04378bfe_4_k_cu_8fb07e3b_224874cute7productE)
_ZN40_INTERNAL_04378bfe_4_k_cu_8fb07e3b_224874cute7productE:
	.zero		1
	.type		_ZN40_INTERNAL_04378bfe_4_k_cu_8fb07e3b_224874cuda3std3__45__cpo3endE,@object
	.size		_ZN40_INTERNAL_04378bfe_4_k_cu_8fb07e3b_224874cuda3std3__45__cpo3endE,(_ZN40_INTERNAL_04378bfe_4_k_cu_8fb07e3b_224874cuda3std3__419piecewise_constructE - _ZN40_INTERNAL_04378bfe_4_k_cu_8fb07e3b_224874cuda3std3__45__cpo3endE)
_ZN40_INTERNAL_04378bfe_4_k_cu_8fb07e3b_224874cuda3std3__45__cpo3endE:
	.zero		1
	.type		_ZN40_INTERNAL_04378bfe_4_k_cu_8fb07e3b_224874cuda3std3__419piecewise_constructE,@object
	.size		_ZN40_INTERNAL_04378bfe_4_k_cu_8fb07e3b_224874cuda3std3__419piecewise_constructE,(_ZN40_INTERNAL_04378bfe_4_k_cu_8fb07e3b_224874cuda3std3__45__cpo4cendE - _ZN40_INTERNAL_04378bfe_4_k_cu_8fb07e3b_224874cuda3std3__419piecewise_constructE)
_ZN40_INTERNAL_04378bfe_4_k_cu_8fb07e3b_224874cuda3std3__419piecewise_constructE:
	.zero		1
	.type		_ZN40_INTERNAL_04378bfe_4_k_cu_8fb07e3b_224874cuda3std3__45__cpo4cendE,@object
	.size		_ZN40_INTERNAL_04378bfe_4_k_cu_8fb07e3b_224874cuda3std3__45__cpo4cendE,(_ZN40_INTERNAL_04378bfe_4_k_cu_8fb07e3b_224874cuda3std6ranges3__45__cpo4swapE - _ZN40_INTERNAL_04378bfe_4_k_cu_8fb07e3b_224874cuda3std3__45__cpo4cendE)
_ZN40_INTERNAL_04378bfe_4_k_cu_8fb07e3b_224874cuda3std3__45__cpo4cendE:
	.zero		1
	.type		_ZN40_INTERNAL_04378bfe_4_k_cu_8fb07e3b_224874cuda3std6ranges3__45__cpo4swapE,@object
	.size		_ZN40_INTERNAL_04378bfe_4_k_cu_8fb07e3b_224874cuda3std6ranges3__45__cpo4swapE,(.L_8 - _ZN40_INTERNAL_04378bfe_4_k_cu_8fb07e3b_224874cuda3std6ranges3__45__cpo4swapE)
_ZN40_INTERNAL_04378bfe_4_k_cu_8fb07e3b_224874cuda3std6ranges3__45__cpo4swapE:
	.zero		1
.L_8:


//--------------------- .nv.constant0._ZN7cutlass13device_kernelINS_4gemm6kernel13GemmUniversalIN4cute5tupleIJiiiiEEENS1_10collective13CollectiveMmaINS1_34MainloopSm90TmaGmmaWarpSpecializedILi6ENS5_IJNS4_1CILi1EEESB_SB_EEENS1_35KernelTmaWarpSpecializedCooperativeEEENS5_IJNSA_ILi128EEESF_NSA_ILi64EEEEEEfNS5_IJlSB_lEEEfSI_NS4_8TiledMMAINS4_8MMA_AtomIJNS4_4SM904GMMA30MMA_64x128x8_F32TF32TF32_SS_TNILNSM_7ScaleInE1ELSO_1EEEEEENS4_6LayoutINS5_IJNSA_ILi2EEESB_SB_EEENS5_IJSB_NSA_ILi0EEESU_EEEEENS5_IJNS4_10UnderscoreESX_SX_EEEEENS4_13SM90_TMA_LOADENS4_14ComposedLayoutINS4_7SwizzleILi3ELi4ELi3EEENS4_18smem_ptr_flag_bitsILi32EEENSR_INS5_IJNSA_ILi8EEENSA_ILi32EEEEEENS5_IJS17_SB_EEEEEEEvNS4_8identityES10_S1B_vS1C_EENS_8epilogue10collective6detail29Sm90TmaWarpSpecializedAdapterINS1F_15DefaultEpilogueIfSI_SI_NS1E_6thread17LinearCombinationIfLi1EffLNS1J_9ScaleType4KindE0ELNS_15FloatRoundStyleE2EfEENS1_15EpilogueDefaultEEEEEvvEEEEvNT_6ParamsE --------------------------
	.section	.nv.constant0._ZN7cutlass13device_kernelINS_4gemm6kernel13GemmUniversalIN4cute5tupleIJiiiiEEENS1_10collective13CollectiveMmaINS1_34MainloopSm90TmaGmmaWarpSpecializedILi6ENS5_IJNS4_1CILi1EEESB_SB_EEENS1_35KernelTmaWarpSpecializedCooperativeEEENS5_IJNSA_ILi128EEESF_NSA_ILi64EEEEEEfNS5_IJlSB_lEEEfSI_NS4_8TiledMMAINS4_8MMA_AtomIJNS4_4SM904GMMA30MMA_64x128x8_F32TF32TF32_SS_TNILNSM_7ScaleInE1ELSO_1EEEEEENS4_6LayoutINS5_IJNSA_ILi2EEESB_SB_EEENS5_IJSB_NSA_ILi0EEESU_EEEEENS5_IJNS4_10UnderscoreESX_SX_EEEEENS4_13SM90_TMA_LOADENS4_14ComposedLayoutINS4_7SwizzleILi3ELi4ELi3EEENS4_18smem_ptr_flag_bitsILi32EEENSR_INS5_IJNSA_ILi8EEENSA_ILi32EEEEEENS5_IJS17_SB_EEEEEEEvNS4_8identityES10_S1B_vS1C_EENS_8epilogue10collective6detail29Sm90TmaWarpSpecializedAdapterINS1F_15DefaultEpilogueIfSI_SI_NS1E_6thread17LinearCombinationIfLi1EffLNS1J_9ScaleType4KindE0ELNS_15FloatRoundStyleE2EfEENS1_15EpilogueDefaultEEEEEvvEEEEvNT_6ParamsE,"a",@progbits
	.sectionflags	@""
	.align	4
.nv.constant0._ZN7cutlass13device_kernelINS_4gemm6kernel13GemmUniversalIN4cute5tupleIJiiiiEEENS1_10collective13CollectiveMmaINS1_34MainloopSm90TmaGmmaWarpSpecializedILi6ENS5_IJNS4_1CILi1EEESB_SB_EEENS1_35KernelTmaWarpSpecializedCooperativeEEENS5_IJNSA_ILi128EEESF_NSA_ILi64EEEEEEfNS5_IJlSB_lEEEfSI_NS4_8TiledMMAINS4_8MMA_AtomIJNS4_4SM904GMMA30MMA_64x128x8_F32TF32TF32_SS_TNILNSM_7ScaleInE1ELSO_1EEEEEENS4_6LayoutINS5_IJNSA_ILi2EEESB_SB_EEENS5_IJSB_NSA_ILi0EEESU_EEEEENS5_IJNS4_10UnderscoreESX_SX_EEEEENS4_13SM90_TMA_LOADENS4_14ComposedLayoutINS4_7SwizzleILi3ELi4ELi3EEENS4_18smem_ptr_flag_bitsILi32EEENSR_INS5_IJNSA_ILi8EEENSA_ILi32EEEEEENS5_IJS17_SB_EEEEEEEvNS4_8identityES10_S1B_vS1C_EENS_8epilogue10collective6detail29Sm90TmaWarpSpecializedAdapterINS1F_15DefaultEpilogueIfSI_SI_NS1E_6thread17LinearCombinationIfLi1EffLNS1J_9ScaleType4KindE0ELNS_15FloatRoundStyleE2EfEENS1_15EpilogueDefaultEEEEEvvEEEEvNT_6ParamsE:
	.zero		1664


//--------------------- SYMBOLS --------------------------

	.type		.nv.reservedSmem.offset0,@object
	.size		.nv.reservedSmem.offset0,0x4
	.type		__assertfail,@function
